	.headerflags	@"EF_CUDA_TEXMODE_UNIFIED EF_CUDA_64BIT_ADDRESS EF_CUDA_SM86 EF_CUDA_VIRTUAL_SM(EF_CUDA_SM86)"
	.elftype	@"ET_EXEC"


//--------------------- .nv.info                  --------------------------
	.section	.nv.info,"",@"SHT_CUDA_INFO"
	.align	4


	//----- nvinfo : EIATTR_REGCOUNT
	.align		4
        /*0000*/ 	.byte	0x04, 0x2f
        /*0002*/ 	.short	(.L_2 - .L_1)
	.align		4
.L_1:
        /*0004*/ 	.word	index@(triton_red_fused__to_copy_add_amax_amin_cat_clamp_mul_reciprocal_7)
        /*0008*/ 	.word	0x00000080


	//----- nvinfo : EIATTR_MIN_STACK_SIZE
	.align		4
.L_2:
        /*000c*/ 	.byte	0x04, 0x12
        /*000e*/ 	.short	(.L_4 - .L_3)
	.align		4
.L_3:
        /*0010*/ 	.word	index@(triton_red_fused__to_copy_add_amax_amin_cat_clamp_mul_reciprocal_7)
        /*0014*/ 	.word	0x00000060


	//----- nvinfo : EIATTR_FRAME_SIZE
	.align		4
.L_4:
        /*0018*/ 	.byte	0x04, 0x11
        /*001a*/ 	.short	(.L_6 - .L_5)
	.align		4
.L_5:
        /*001c*/ 	.word	index@(triton_red_fused__to_copy_add_amax_amin_cat_clamp_mul_reciprocal_7)
        /*0020*/ 	.word	0x00000060


	//----- nvinfo : EIATTR_MIN_STACK_SIZE
	.align		4
.L_6:
        /*0024*/ 	.byte	0x04, 0x12
        /*0026*/ 	.short	(.L_8 - .L_7)
	.align		4
.L_7:
        /*0028*/ 	.word	index@(triton_red_fused__to_copy_add_amax_amin_cat_clamp_mul_reciprocal_7)
        /*002c*/ 	.word	0x00000060
.L_8:


//--------------------- .nv.info.triton_red_fused__to_copy_add_amax_amin_cat_clamp_mul_reciprocal_7 --------------------------
	.section	.nv.info.triton_red_fused__to_copy_add_amax_amin_cat_clamp_mul_reciprocal_7,"",@"SHT_CUDA_INFO"
	.sectionflags	@""
	.align	4


	//----- nvinfo : EIATTR_CUDA_API_VERSION
	.align		4
        /*0000*/ 	.byte	0x04, 0x37
        /*0002*/ 	.short	(.L_10 - .L_9)
.L_9:
        /*0004*/ 	.word	0x0000007c


	//----- nvinfo : EIATTR_SW2861232_WAR
	.align		4
.L_10:
        /*0008*/ 	.byte	0x01, 0x35
	.zero		2


	//----- nvinfo : EIATTR_PARAM_CBANK
	.align		4
        /*000c*/ 	.byte	0x04, 0x0a
        /*000e*/ 	.short	(.L_12 - .L_11)
	.align		4
.L_11:
        /*0010*/ 	.word	index@(.nv.constant0.triton_red_fused__to_copy_add_amax_amin_cat_clamp_mul_reciprocal_7)
        /*0014*/ 	.short	0x0160
        /*0016*/ 	.short	0x0038


	//----- nvinfo : EIATTR_CBANK_PARAM_SIZE
	.align		4
.L_12:
        /*0018*/ 	.byte	0x03, 0x19
        /*001a*/ 	.short	0x0038


	//----- nvinfo : EIATTR_KPARAM_INFO
	.align		4
        /*001c*/ 	.byte	0x04, 0x17
        /*001e*/ 	.short	(.L_14 - .L_13)
.L_13:
        /*0020*/ 	.word	0x00000000
        /*0024*/ 	.short	0x0007
        /*0026*/ 	.short	0x0030
        /*0028*/ 	.byte	0x00, 0xf4, 0x21, 0x00


	//----- nvinfo : EIATTR_KPARAM_INFO
	.align		4
.L_14:
        /*002c*/ 	.byte	0x04, 0x17
        /*002e*/ 	.short	(.L_16 - .L_15)
.L_15:
        /*0030*/ 	.word	0x00000000
        /*0034*/ 	.short	0x0006
        /*0036*/ 	.short	0x002c
        /*0038*/ 	.byte	0x00, 0xf0, 0x11, 0x00


	//----- nvinfo : EIATTR_KPARAM_INFO
	.align		4
.L_16:
        /*003c*/ 	.byte	0x04, 0x17
        /*003e*/ 	.short	(.L_18 - .L_17)
.L_17:
        /*0040*/ 	.word	0x00000000
        /*0044*/ 	.short	0x0005
        /*0046*/ 	.short	0x0028
        /*0048*/ 	.byte	0x00, 0xf0, 0x11, 0x00


	//----- nvinfo : EIATTR_KPARAM_INFO
	.align		4
.L_18:
        /*004c*/ 	.byte	0x04, 0x17
        /*004e*/ 	.short	(.L_20 - .L_19)
.L_19:
        /*0050*/ 	.word	0x00000000
        /*0054*/ 	.short	0x0004
        /*0056*/ 	.short	0x0020
        /*0058*/ 	.byte	0x00, 0xf4, 0x21, 0x00


	//----- nvinfo : EIATTR_KPARAM_INFO
	.align		4
.L_20:
        /*005c*/ 	.byte	0x04, 0x17
        /*005e*/ 	.short	(.L_22 - .L_21)
.L_21:
        /*0060*/ 	.word	0x00000000
        /*0064*/ 	.short	0x0003
        /*0066*/ 	.short	0x0018
        /*0068*/ 	.byte	0x00, 0xf4, 0x21, 0x00


	//----- nvinfo : EIATTR_KPARAM_INFO
	.align		4
.L_22:
        /*006c*/ 	.byte	0x04, 0x17
        /*006e*/ 	.short	(.L_24 - .L_23)
.L_23:
        /*0070*/ 	.word	0x00000000
        /*0074*/ 	.short	0x0002
        /*0076*/ 	.short	0x0010
        /*0078*/ 	.byte	0x00, 0xf4, 0x21, 0x00


	//----- nvinfo : EIATTR_KPARAM_INFO
	.align		4
.L_24:
        /*007c*/ 	.byte	0x04, 0x17
        /*007e*/ 	.short	(.L_26 - .L_25)
.L_25:
        /*0080*/ 	.word	0x00000000
        /*0084*/ 	.short	0x0001
        /*0086*/ 	.short	0x0008
        /*0088*/ 	.byte	0x00, 0xf4, 0x21, 0x00


	//----- nvinfo : EIATTR_KPARAM_INFO
	.align		4
.L_26:
        /*008c*/ 	.byte	0x04, 0x17
        /*008e*/ 	.short	(.L_28 - .L_27)
.L_27:
        /*0090*/ 	.word	0x00000000
        /*0094*/ 	.short	0x0000
        /*0096*/ 	.short	0x0000
        /*0098*/ 	.byte	0x00, 0xf4, 0x21, 0x00


	//----- nvinfo : EIATTR_MAXREG_COUNT
	.align		4
.L_28:
        /*009c*/ 	.byte	0x03, 0x1b
        /*009e*/ 	.short	0x0080


	//----- nvinfo : EIATTR_COOP_GROUP_MASK_REGIDS
	.align		4
        /*00a0*/ 	.byte	0x04, 0x29
        /*00a2*/ 	.short	(.L_30 - .L_29)


	//   ....[0]....
.L_29:
        /*00a4*/ 	.word	0xffffffff


	//   ....[1]....
        /*00a8*/ 	.word	0xffffffff


	//   ....[2]....
        /*00ac*/ 	.word	0xffffffff


	//   ....[3]....
        /*00b0*/ 	.word	0xffffffff


	//   ....[4]....
        /*00b4*/ 	.word	0xffffffff


	//   ....[5]....
        /*00b8*/ 	.word	0xffffffff


	//   ....[6]....
        /*00bc*/ 	.word	0xffffffff


	//   ....[7]....
        /*00c0*/ 	.word	0xffffffff


	//   ....[8]....
        /*00c4*/ 	.word	0xffffffff


	//   ....[9]....
        /*00c8*/ 	.word	0xffffffff


	//   ....[10]....
        /*00cc*/ 	.word	0xffffffff


	//   ....[11]....
        /*00d0*/ 	.word	0xffffffff


	//   ....[12]....
        /*00d4*/ 	.word	0xffffffff


	//   ....[13]....
        /*00d8*/ 	.word	0xffffffff


	//   ....[14]....
        /*00dc*/ 	.word	0xffffffff


	//   ....[15]....
        /*00e0*/ 	.word	0xffffffff


	//   ....[16]....
        /*00e4*/ 	.word	0xffffffff


	//   ....[17]....
        /*00e8*/ 	.word	0xffffffff


	//   ....[18]....
        /*00ec*/ 	.word	0xffffffff


	//   ....[19]....
        /*00f0*/ 	.word	0xffffffff


	//   ....[20]....
        /*00f4*/ 	.word	0xffffffff


	//   ....[21]....
        /*00f8*/ 	.word	0xffffffff


	//   ....[22]....
        /*00fc*/ 	.word	0xffffffff


	//   ....[23]....
        /*0100*/ 	.word	0xffffffff


	//   ....[24]....
        /*0104*/ 	.word	0xffffffff


	//   ....[25]....
        /*0108*/ 	.word	0xffffffff


	//   ....[26]....
        /*010c*/ 	.word	0xffffffff


	//   ....[27]....
        /*0110*/ 	.word	0xffffffff


	//----- nvinfo : EIATTR_COOP_GROUP_INSTR_OFFSETS
	.align		4
.L_30:
        /*0114*/ 	.byte	0x04, 0x28
        /*0116*/ 	.short	(.L_32 - .L_31)


	//   ....[0]....
.L_31:
        /*0118*/ 	.word	0x00006420


	//   ....[1]....
        /*011c*/ 	.word	0x00006450


	//   ....[2]....
        /*0120*/ 	.word	0x00006570


	//   ....[3]....
        /*0124*/ 	.word	0x000065a0


	//   ....[4]....
        /*0128*/ 	.word	0x000066e0


	//   ....[5]....
        /*012c*/ 	.word	0x00006710


	//   ....[6]....
        /*0130*/ 	.word	0x00006860


	//   ....[7]....
        /*0134*/ 	.word	0x00006890


	//   ....[8]....
        /*0138*/ 	.word	0x000069f0


	//   ....[9]....
        /*013c*/ 	.word	0x00006a20


	//   ....[10]....
        /*0140*/ 	.word	0x00006cc0


	//   ....[11]....
        /*0144*/ 	.word	0x00006cf0


	//   ....[12]....
        /*0148*/ 	.word	0x00006d00


	//   ....[13]....
        /*014c*/ 	.word	0x00006d50


	//   ....[14]....
        /*0150*/ 	.word	0x00006d80


	//   ....[15]....
        /*0154*/ 	.word	0x00006dd0


	//   ....[16]....
        /*0158*/ 	.word	0x00006e20


	//   ....[17]....
        /*015c*/ 	.word	0x00006e60


	//   ....[18]....
        /*0160*/ 	.word	0x00006e90


	//   ....[19]....
        /*0164*/ 	.word	0x00006ee0


	//   ....[20]....
        /*0168*/ 	.word	0x00006f30


	//   ....[21]....
        /*016c*/ 	.word	0x00006f70


	//   ....[22]....
        /*0170*/ 	.word	0x00006ff0


	//   ....[23]....
        /*0174*/ 	.word	0x00007020


	//   ....[24]....
        /*0178*/ 	.word	0x00007150


	//   ....[25]....
        /*017c*/ 	.word	0x000071b0


	//   ....[26]....
        /*0180*/ 	.word	0x000071f0


	//   ....[27]....
        /*0184*/ 	.word	0x00007230


	//----- nvinfo : EIATTR_EXIT_INSTR_OFFSETS
	.align		4
.L_32:
        /*0188*/ 	.byte	0x04, 0x1c
        /*018a*/ 	.short	(.L_34 - .L_33)


	//   ....[0]....
.L_33:
        /*018c*/ 	.word	0x0000ce30


	//----- nvinfo : EIATTR_REQNTID
	.align		4
.L_34:
        /*0190*/ 	.byte	0x04, 0x10
        /*0192*/ 	.short	(.L_36 - .L_35)
.L_35:
        /*0194*/ 	.word	0x00000200
        /*0198*/ 	.word	0x00000001
        /*019c*/ 	.word	0x00000001


	//----- nvinfo : EIATTR_CRS_STACK_SIZE
	.align		4
.L_36:
        /*01a0*/ 	.byte	0x04, 0x1e
        /*01a2*/ 	.short	(.L_38 - .L_37)
.L_37:
        /*01a4*/ 	.word	0x00000000
.L_38:


//--------------------- .nv.callgraph             --------------------------
	.section	.nv.callgraph,"",@"SHT_CUDA_CALLGRAPH"
	.align	4
	.sectionentsize	8
	.align		4
        /*0000*/ 	.word	0x00000000
	.align		4
        /*0004*/ 	.word	0xffffffff
	.align		4
        /*0008*/ 	.word	0x00000000
	.align		4
        /*000c*/ 	.word	0xfffffffe
	.align		4
        /*0010*/ 	.word	0x00000000
	.align		4
        /*0014*/ 	.word	0xfffffffd
	.align		4
        /*0018*/ 	.word	0x00000000
	.align		4
        /*001c*/ 	.word	0xfffffffc


//--------------------- .nv.rel.action            --------------------------
	.section	.nv.rel.action,"",@"SHT_CUDA_RELOCINFO"
	.align	8
	.sectionentsize	8
        /*0000*/ 	.byte	0x73, 0x00, 0x00, 0x00, 0x00, 0x00, 0x00, 0x00, 0x00, 0x00, 0x00, 0x11, 0x25, 0x00, 0x05, 0x36


//--------------------- .nv.constant4             --------------------------
	.section	.nv.constant4,"a",@progbits
	.align	8
	.align		8
.nv.constant4:
        /*0000*/ 	.dword	_$_str


//--------------------- .nv.constant0.triton_red_fused__to_copy_add_amax_amin_cat_clamp_mul_reciprocal_7 --------------------------
	.section	.nv.constant0.triton_red_fused__to_copy_add_amax_amin_cat_clamp_mul_reciprocal_7,"a",@progbits
	.sectionflags	@""
	.align	4
.nv.constant0.triton_red_fused__to_copy_add_amax_amin_cat_clamp_mul_reciprocal_7:
	.zero		408


//--------------------- .text.triton_red_fused__to_copy_add_amax_amin_cat_clamp_mul_reciprocal_7 --------------------------
	.section	.text.triton_red_fused__to_copy_add_amax_amin_cat_clamp_mul_reciprocal_7,"ax",@progbits
	.sectionflags	@"SHF_BARRIERS=1"
	.sectioninfo	@"SHI_REGISTERS=128"
	.align	128
        .global         triton_red_fused__to_copy_add_amax_amin_cat_clamp_mul_reciprocal_7
        .type           triton_red_fused__to_copy_add_amax_amin_cat_clamp_mul_reciprocal_7,@function
        .size           triton_red_fused__to_copy_add_amax_amin_cat_clamp_mul_reciprocal_7,(.L_x_190 - triton_red_fused__to_copy_add_amax_amin_cat_clamp_mul_reciprocal_7)
        .other          triton_red_fused__to_copy_add_amax_amin_cat_clamp_mul_reciprocal_7,@"STO_CUDA_ENTRY STV_DEFAULT"
triton_red_fused__to_copy_add_amax_amin_cat_clamp_mul_reciprocal_7:
.text.triton_red_fused__to_copy_add_amax_amin_cat_clamp_mul_reciprocal_7:
[----:B------:R-:W-:-:S03]  /*0000*/  MOV R1, c[0x0][0x28] ;  /* 0x00000a0000017a02 */ /* 0x000fc60000000f00 */
[----:B------:R-:W0:Y:S01]  /*0010*/  S2UR UR8, SR_CTAID.X ;  /* 0x00000000000879c3 */ /* 0x000e220000002500 */
[----:B------:R-:W-:Y:S01]  /*0020*/  IADD3 R1, R1, -0x60, RZ ;  /* 0xffffffa001017810 */ /* 0x000fe20007ffe0ff */
[----:B------:R-:W-:Y:S01]  /*0030*/  IMAD.MOV.U32 R112, RZ, RZ, 0x7f800000 ;  /* 0x7f800000ff707424 */ /* 0x000fe200078e00ff */
[----:B------:R-:W-:Y:S01]  /*0040*/  MOV R111, 0xff800000 ;  /* 0xff800000006f7802 */ /* 0x000fe20000000f00 */
[----:B------:R-:W-:Y:S01]  /*0050*/  IMAD.MOV.U32 R20, RZ, RZ, RZ ;  /* 0x000000ffff147224 */ /* 0x000fe200078e00ff */
[----:B------:R-:W-:Y:S01]  /*0060*/  MOV R110, 0xff800000 ;  /* 0xff800000006e7802 */ /* 0x000fe20000000f00 */
[----:B------:R-:W-:Y:S01]  /*0070*/  IMAD.MOV.U32 R109, RZ, RZ, 0x7f800000 ;  /* 0x7f800000ff6d7424 */ /* 0x000fe200078e00ff */
[----:B------:R-:W-:Y:S01]  /*0080*/  MOV R108, 0xff800000 ;  /* 0xff800000006c7802 */ /* 0x000fe20000000f00 */
[----:B------:R-:W-:Y:S01]  /*0090*/  IMAD.MOV.U32 R107, RZ, RZ, -0x800000 ;  /* 0xff800000ff6b7424 */ /* 0x000fe200078e00ff */
[----:B------:R-:W-:Y:S01]  /*00a0*/  MOV R106, 0x7f800000 ;  /* 0x7f800000006a7802 */ /* 0x000fe20000000f00 */
[----:B------:R-:W-:Y:S01]  /*00b0*/  IMAD.MOV.U32 R105, RZ, RZ, 0x7f800000 ;  /* 0x7f800000ff697424 */ /* 0x000fe200078e00ff */
[----:B------:R-:W-:Y:S01]  /*00c0*/  MOV R104, 0xff800000 ;  /* 0xff80000000687802 */ /* 0x000fe20000000f00 */
[----:B------:R-:W-:Y:S01]  /*00d0*/  IMAD.MOV.U32 R103, RZ, RZ, -0x800000 ;  /* 0xff800000ff677424 */ /* 0x000fe200078e00ff */
        /* <DEDUP_REMOVED lines=11> */
[----:B0-----:R-:W-:Y:S01]  /*0190*/  UIMAD UR4, UR8, 0x6000, URZ ;  /* 0x00006000080478a4 */ /* 0x001fe2000f8e023f */
[----:B------:R-:W-:Y:S01]  /*01a0*/  IMAD.MOV.U32 R91, RZ, RZ, -0x800000 ;  /* 0xff800000ff5b7424 */ /* 0x000fe200078e00ff */
[----:B------:R-:W-:Y:S01]  /*01b0*/  USHF.L.U32 UR6, UR8, 0x1, URZ ;  /* 0x0000000108067899 */ /* 0x000fe2000800063f */
[----:B------:R-:W-:Y:S01]  /*01c0*/  MOV R90, 0xff800000 ;  /* 0xff800000005a7802 */ /* 0x000fe20000000f00 */
[----:B------:R-:W-:Y:S01]  /*01d0*/  IMAD.MOV.U32 R89, RZ, RZ, -0x800000 ;  /* 0xff800000ff597424 */ /* 0x000fe200078e00ff */
[----:B------:R-:W-:Y:S01]  /*01e0*/  MOV R88, 0x7f800000 ;  /* 0x7f80000000587802 */ /* 0x000fe20000000f00 */
[----:B------:R-:W-:Y:S01]  /*01f0*/  IMAD.MOV.U32 R87, RZ, RZ, 0x7f800000 ;  /* 0x7f800000ff577424 */ /* 0x000fe200078e00ff */
        /* <DEDUP_REMOVED lines=35> */
[----:B------:R-:W-:Y:S01]  /*0430*/  IMAD.MOV.U32 R116, RZ, RZ, 0x7f800000 ;  /* 0x7f800000ff747424 */ /* 0x000fe200078e00ff */
[----:B------:R-:W-:Y:S01]  /*0440*/  MOV R114, 0x7f800000 ;  /* 0x7f80000000727802 */ /* 0x000fe20000000f00 */
[----:B------:R-:W-:Y:S01]  /*0450*/  IMAD.MOV.U32 R115, RZ, RZ, 0x7f800000 ;  /* 0x7f800000ff737424 */ /* 0x000fe200078e00ff */
[----:B------:R-:W-:-:S02]  /*0460*/  UPLOP3.LUT UP0, UPT, UPT, UPT, UPT, 0x80, 0x0 ;  /* 0x000000000000789c */ /* 0x000fc40003f0f070 */
[----:B------:R-:W-:Y:S02]  /*0470*/  UIADD3 UR7, UR4, -0xc00, URZ ;  /* 0xfffff40004077890 */ /* 0x000fe4000fffe03f */
[----:B------:R-:W-:Y:S02]  /*0480*/  UIADD3 UR5, UR4, 0x2400, URZ ;  /* 0x0000240004057890 */ /* 0x000fe4000fffe03f */
[----:B------:R-:W-:-:S04]  /*0490*/  UISETP.GE.AND UP1, UPT, UR6, 0x1010, UPT ;  /* 0x000010100600788c */ /* 0x000fc8000bf26270 */
.L_x_94:
[----:B0-----:R-:W0:Y:S01]  /*04a0*/  S2R R27, SR_TID.X ;  /* 0x00000000001b7919 */ /* 0x001e220000002100 */
[----:B------:R-:W-:Y:S01]  /*04b0*/  UMOV UR4, URZ ;  /* 0x0000003f00047c82 */ /* 0x000fe20008000000 */
[----:B------:R-:W-:Y:S01]  /*04c0*/  PLOP3.LUT P2, PT, PT, PT, UP1, 0x40, 0x0 ;  /* 0x000000000000781c */ /* 0x000fe20003f4e818 */
[----:B------:R-:W-:Y:S01]  /*04d0*/  IMAD.U32 R2, RZ, RZ, UR4 ;  /* 0x00000004ff027e24 */ /* 0x000fe2000f8e00ff */
[----:B------:R-:W-:Y:S01]  /*04e0*/  MOV R3, UR4 ;  /* 0x0000000400037c02 */ /* 0x000fe20008000f00 */
[----:B------:R-:W-:Y:S01]  /*04f0*/  IMAD.MOV.U32 R120, RZ, RZ, 0x4 ;  /* 0x00000004ff787424 */ /* 0x000fe200078e00ff */
[----:B------:R-:W-:Y:S01]  /*0500*/  CS2R R64, SRZ ;  /* 0x0000000000407805 */ /* 0x000fe2000001ff00 */
[----:B------:R-:W-:Y:S01]  /*0510*/  CS2R R66, SRZ ;  /* 0x0000000000427805 */ /* 0x000fe2000001ff00 */
[----:B------:R-:W-:Y:S01]  /*0520*/  ULDC.64 UR10, c[0x0][0x118] ;  /* 0x00004600000a7ab9 */ /* 0x000fe20000000a00 */
[----:B0-----:R-:W-:-:S04]  /*0530*/  SHF.L.U32 R27, R27, 0x4, RZ ;  /* 0x000000041b1b7819 */ /* 0x001fc800000006ff */
[----:B------:R-:W-:-:S04]  /*0540*/  LOP3.LUT R27, R27, 0x1ff0, RZ, 0xc0, !PT ;  /* 0x00001ff01b1b7812 */ /* 0x000fc800078ec0ff */
[----:B------:R-:W-:-:S04]  /*0550*/  LOP3.LUT R21, R20, R27, RZ, 0xfc, !PT ;  /* 0x0000001b14157212 */ /* 0x000fc800078efcff */
[C---:B------:R-:W-:Y:S02]  /*0560*/  ISETP.LT.U32.AND P0, PT, R21.reuse, 0x3c00, PT ;  /* 0x00003c001500780c */ /* 0x040fe40003f01070 */
[----:B------:R-:W-:Y:S02]  /*0570*/  ISETP.GT.U32.AND P1, PT, R21, 0xbff, PT ;  /* 0x00000bff1500780c */ /* 0x000fe40003f24070 */
[----:B------:R-:W-:-:S04]  /*0580*/  ISETP.LT.U32.AND.EX P0, PT, R2, RZ, P2, P0 ;  /* 0x000000ff0200720c */ /* 0x000fc80001701100 */
[----:B------:R-:W-:Y:S02]  /*0590*/  ISETP.GT.U32.AND.EX P2, PT, R3, RZ, P0, P1 ;  /* 0x000000ff0300720c */ /* 0x000fe40000744110 */
[----:B------:R-:W-:-:S05]  /*05a0*/  IADD3 R3, R21, UR7, RZ ;  /* 0x0000000715037c10 */ /* 0x000fca000fffe0ff */
[----:B------:R-:W-:-:S06]  /*05b0*/  IMAD.WIDE R2, R3, R120, c[0x0][0x168] ;  /* 0x00005a0003027625 */ /* 0x000fcc00078e0278 */
[----:B------:R0:W2:Y:S01]  /*05c0*/  @P2 LDG.E.EL.128 R64, [R2.64] ;  /* 0x0000000a02402981 */ /* 0x0000a2000c2e1d00 */
[--C-:B------:R-:W-:Y:S01]  /*05d0*/  LOP3.LUT R26, R20, 0x4, R27.reuse, 0xfe, !PT ;  /* 0x00000004141a7812 */ /* 0x100fe200078efe1b */
[----:B------:R-:W-:Y:S01]  /*05e0*/  CS2R R44, SRZ ;  /* 0x00000000002c7805 */ /* 0x000fe2000001ff00 */
[----:B------:R-:W-:Y:S01]  /*05f0*/  CS2R R46, SRZ ;  /* 0x00000000002e7805 */ /* 0x000fe2000001ff00 */
[----:B------:R-:W-:Y:S01]  /*0600*/  ISETP.GE.U32.AND P1, PT, R21, 0xc00, PT ;  /* 0x00000c001500780c */ /* 0x000fe20003f26070 */
[----:B------:R-:W-:Y:S01]  /*0610*/  IMAD.U32 R5, RZ, RZ, UR6 ;  /* 0x00000006ff057e24 */ /* 0x000fe2000f8e00ff */
[----:B------:R-:W-:Y:S01]  /*0620*/  IADD3 R25, R26, UR7, RZ ;  /* 0x000000071a197c10 */ /* 0x000fe2000fffe0ff */
[----:B------:R-:W-:Y:S01]  /*0630*/  IMAD.MOV.U32 R23, RZ, RZ, 0x2 ;  /* 0x00000002ff177424 */ /* 0x000fe200078e00ff */
[----:B------:R-:W-:Y:S01]  /*0640*/  MOV R4, UR4 ;  /* 0x0000000400047c02 */ /* 0x000fe20008000f00 */
[----:B------:R-:W-:Y:S01]  /*0650*/  CS2R R52, SRZ ;  /* 0x0000000000347805 */ /* 0x000fe2000001ff00 */
[----:B------:R-:W-:Y:S01]  /*0660*/  LOP3.LUT R17, R20, 0x8, R27, 0xfe, !PT ;  /* 0x0000000814117812 */ /* 0x000fe200078efe1b */
[----:B------:R-:W-:Y:S01]  /*0670*/  IMAD.WIDE R24, R25, R120, c[0x0][0x168] ;  /* 0x00005a0019187625 */ /* 0x000fe200078e0278 */
[----:B------:R-:W-:Y:S01]  /*0680*/  ISETP.GE.U32.AND.EX P1, PT, R4, RZ, PT, P1 ;  /* 0x000000ff0400720c */ /* 0x000fe20003f26110 */
[----:B------:R-:W-:Y:S01]  /*0690*/  CS2R R54, SRZ ;  /* 0x0000000000367805 */ /* 0x000fe2000001ff00 */
[----:B------:R-:W-:Y:S01]  /*06a0*/  MOV R4, UR8 ;  /* 0x0000000800047c02 */ /* 0x000fe20008000f00 */
[----:B------:R-:W-:Y:S01]  /*06b0*/  CS2R R60, SRZ ;  /* 0x00000000003c7805 */ /* 0x000fe2000001ff00 */
[----:B-1----:R1:W3:Y:S01]  /*06c0*/  @P2 LDG.E.EL.128 R44, [R24.64] ;  /* 0x0000000a182c2981 */ /* 0x0022e2000c2e1d00 */
[----:B------:R-:W-:Y:S01]  /*06d0*/  MOV R6, UR8 ;  /* 0x0000000800067c02 */ /* 0x000fe20008000f00 */
[----:B------:R-:W-:Y:S01]  /*06e0*/  CS2R R62, SRZ ;  /* 0x00000000003e7805 */ /* 0x000fe2000001ff00 */
[----:B0-----:R-:W-:Y:S01]  /*06f0*/  IMAD R2, R4, 0x1800, R21 ;  /* 0x0000180004027824 */ /* 0x001fe200078e0215 */
[----:B------:R-:W-:Y:S01]  /*0700*/  ISETP.LT.AND P3, PT, R5, 0x1010, !P1 ;  /* 0x000010100500780c */ /* 0x000fe20004f61270 */
[----:B------:R-:W-:Y:S01]  /*0710*/  CS2R R56, SRZ ;  /* 0x0000000000387805 */ /* 0x000fe2000001ff00 */
[----:B------:R-:W-:Y:S01]  /*0720*/  IMAD R4, R6, 0x1800, R17 ;  /* 0x0000180006047824 */ /* 0x000fe200078e0211 */
[----:B------:R-:W-:Y:S01]  /*0730*/  CS2R R58, SRZ ;  /* 0x00000000003a7805 */ /* 0x000fe2000001ff00 */
[----:B------:R-:W-:Y:S01]  /*0740*/  IADD3 R6, R2, 0xc00, RZ ;  /* 0x00000c0002067810 */ /* 0x000fe20007ffe0ff */
[----:B------:R-:W-:Y:S01]  /*0750*/  CS2R R32, SRZ ;  /* 0x0000000000207805 */ /* 0x000fe2000001ff00 */
[----:B------:R-:W-:Y:S01]  /*0760*/  CS2R R34, SRZ ;  /* 0x0000000000227805 */ /* 0x000fe2000001ff00 */
[----:B------:R-:W-:Y:S01]  /*0770*/  IADD3 R22, R4, 0xc00, RZ ;  /* 0x00000c0004167810 */ /* 0x000fe20007ffe0ff */
[----:B------:R-:W-:Y:S01]  /*0780*/  IMAD.WIDE R2, R2, R23, c[0x0][0x160] ;  /* 0x0000580002027625 */ /* 0x000fe200078e0217 */
[----:B------:R-:W-:Y:S01]  /*0790*/  CS2R R48, SRZ ;  /* 0x0000000000307805 */ /* 0x000fe2000001ff00 */
[----:B------:R-:W-:-:S02]  /*07a0*/  CS2R R50, SRZ ;  /* 0x0000000000327805 */ /* 0x000fc4000001ff00 */
[-C--:B------:R-:W-:Y:S01]  /*07b0*/  IMAD.WIDE R6, R6, R23.reuse, c[0x0][0x160] ;  /* 0x0000580006067625 */ /* 0x080fe200078e0217 */
[----:B------:R-:W-:Y:S01]  /*07c0*/  LOP3.LUT R121, R20, 0xc, R27, 0xfe, !PT ;  /* 0x0000000c14797812 */ /* 0x000fe200078efe1b */
[----:B------:R0:W5:Y:S02]  /*07d0*/  @P3 LDG.E.EL.128 R60, [R2.64] ;  /* 0x0000000a023c3981 */ /* 0x000164000c2e1d00 */
[-C--:B------:R-:W-:Y:S02]  /*07e0*/  IMAD.WIDE R4, R4, R23.reuse, c[0x0][0x160] ;  /* 0x0000580004047625 */ /* 0x080fe400078e0217 */
[----:B------:R4:W5:Y:S01]  /*07f0*/  @P3 LDG.E.EL.128 R52, [R6.64] ;  /* 0x0000000a06343981 */ /* 0x000962000c2e1d00 */
[----:B------:R-:W-:Y:S01]  /*0800*/  CS2R R40, SRZ ;  /* 0x0000000000287805 */ /* 0x000fe2000001ff00 */
[----:B------:R-:W-:Y:S01]  /*0810*/  CS2R R42, SRZ ;  /* 0x00000000002a7805 */ /* 0x000fe2000001ff00 */
[----:B------:R-:W-:Y:S01]  /*0820*/  CS2R R36, SRZ ;  /* 0x0000000000247805 */ /* 0x000fe2000001ff00 */
[----:B------:R1:W5:Y:S01]  /*0830*/  @P3 LDG.E.EL.128 R56, [R4.64] ;  /* 0x0000000a04383981 */ /* 0x000362000c2e1d00 */
[----:B------:R-:W-:Y:S01]  /*0840*/  CS2R R38, SRZ ;  /* 0x0000000000267805 */ /* 0x000fe2000001ff00 */
[----:B0-----:R-:W-:Y:S01]  /*0850*/  IADD3 R3, R17, UR7, RZ ;  /* 0x0000000711037c10 */ /* 0x001fe2000fffe0ff */
[----:B------:R-:W-:Y:S01]  /*0860*/  IMAD.WIDE R22, R22, R23, c[0x0][0x160] ;  /* 0x0000580016167625 */ /* 0x000fe200078e0217 */
[----:B----4-:R-:W-:-:S02]  /*0870*/  IADD3 R7, R21, UR5, RZ ;  /* 0x0000000515077c10 */ /* 0x010fc4000fffe0ff */
[----:B-1----:R-:W-:-:S03]  /*0880*/  IADD3 R5, R121, UR7, RZ ;  /* 0x0000000779057c10 */ /* 0x002fc6000fffe0ff */
[-C--:B------:R-:W-:Y:S01]  /*0890*/  IMAD.WIDE R6, R7, R120.reuse, c[0x0][0x168] ;  /* 0x00005a0007067625 */ /* 0x080fe200078e0278 */
[----:B------:R-:W-:Y:S01]  /*08a0*/  IADD3 R17, R17, UR5, RZ ;  /* 0x0000000511117c10 */ /* 0x000fe2000fffe0ff */
[----:B------:R0:W5:Y:S04]  /*08b0*/  @P3 LDG.E.EL.128 R48, [R22.64] ;  /* 0x0000000a16303981 */ /* 0x000168000c2e1d00 */
[----:B------:R2:W5:Y:S01]  /*08c0*/  @P2 LDG.E.EL.128 R32, [R6.64] ;  /* 0x0000000a06202981 */ /* 0x000562000c2e1d00 */
[-C--:B------:R-:W-:Y:S01]  /*08d0*/  IMAD.WIDE R2, R3, R120.reuse, c[0x0][0x168] ;  /* 0x00005a0003027625 */ /* 0x080fe200078e0278 */
[----:B------:R-:W-:Y:S02]  /*08e0*/  IADD3 R21, R26, UR5, RZ ;  /* 0x000000051a157c10 */ /* 0x000fe4000fffe0ff */
[----:B------:R-:W-:Y:S01]  /*08f0*/  IADD3 R121, R121, UR5, RZ ;  /* 0x0000000579797c10 */ /* 0x000fe2000fffe0ff */
[-C--:B------:R-:W-:Y:S01]  /*0900*/  IMAD.WIDE R4, R5, R120.reuse, c[0x0][0x168] ;  /* 0x00005a0005047625 */ /* 0x080fe200078e0278 */
[----:B------:R1:W5:Y:S03]  /*0910*/  @P2 LDG.E.EL.128 R40, [R2.64] ;  /* 0x0000000a02282981 */ /* 0x000366000c2e1d00 */
[-C--:B------:R-:W-:Y:S01]  /*0920*/  IMAD.WIDE R20, R21, R120.reuse, c[0x0][0x168] ;  /* 0x00005a0015147625 */ /* 0x080fe200078e0278 */
[----:B------:R4:W5:Y:S03]  /*0930*/  @P2 LDG.E.EL.128 R36, [R4.64] ;  /* 0x0000000a04242981 */ /* 0x000966000c2e1d00 */
[----:B-1----:R-:W-:-:S04]  /*0940*/  IMAD.WIDE R2, R17, R120, c[0x0][0x168] ;  /* 0x00005a0011027625 */ /* 0x002fc800078e0278 */
[----:B----4-:R-:W-:Y:S01]  /*0950*/  IMAD.WIDE R4, R121, R120, c[0x0][0x168] ;  /* 0x00005a0079047625 */ /* 0x010fe200078e0278 */
[----:B------:R-:W-:Y:S01]  /*0960*/  CS2R R24, SRZ ;  /* 0x0000000000187805 */ /* 0x000fe2000001ff00 */
[----:B------:R-:W-:Y:S01]  /*0970*/  CS2R R26, SRZ ;  /* 0x00000000001a7805 */ /* 0x000fe2000001ff00 */
[----:B------:R-:W-:Y:S01]  /*0980*/  CS2R R28, SRZ ;  /* 0x00000000001c7805 */ /* 0x000fe2000001ff00 */
[----:B------:R-:W-:-:S04]  /*0990*/  CS2R R30, SRZ ;  /* 0x00000000001e7805 */ /* 0x000fc8000001ff00 */
[----:B------:R1:W5:Y:S01]  /*09a0*/  @P2 LDG.E.EL.128 R24, [R2.64] ;  /* 0x0000000a02182981 */ /* 0x000362000c2e1d00 */
[----:B0-----:R-:W-:-:S03]  /*09b0*/  CS2R R22, SRZ ;  /* 0x0000000000167805 */ /* 0x001fc6000001ff00 */
[----:B------:R0:W5:Y:S02]  /*09c0*/  @P2 LDG.E.EL.128 R28, [R20.64] ;  /* 0x0000000a141c2981 */ /* 0x000164000c2e1d00 */
[----:B0-----:R-:W-:-:S06]  /*09d0*/  CS2R R20, SRZ ;  /* 0x0000000000147805 */ /* 0x001fcc000001ff00 */
[----:B------:R0:W5:Y:S01]  /*09e0*/  @P2 LDG.E.EL.128 R20, [R4.64] ;  /* 0x0000000a04142981 */ /* 0x000162000c2e1d00 */
[----:B------:R-:W-:Y:S01]  /*09f0*/  BSSY B0, `(.L_x_0) ;  /* 0x0000041000007945 */ /* 0x000fe20003800000 */
[----:B--2---:R-:W-:-:S04]  /*0a00*/  FMUL R7, R64, R64 ;  /* 0x0000004040077220 */ /* 0x004fc80000400000 */
[----:B------:R-:W-:-:S04]  /*0a10*/  FMUL R7, R7, R64 ;  /* 0x0000004007077220 */ /* 0x000fc80000400000 */
[----:B------:R-:W-:-:S04]  /*0a20*/  FFMA R6, R7, 0.044714998453855514526, R64 ;  /* 0x3d37271307067823 */ /* 0x000fc80000000040 */
[----:B------:R-:W-:-:S04]  /*0a30*/  FMUL R6, R6, 0.79788458347320556641 ;  /* 0x3f4c422a06067820 */ /* 0x000fc80000400000 */
[----:B------:R-:W-:-:S05]  /*0a40*/  FADD.FTZ R120, |R6|, -RZ ;  /* 0x800000ff06787221 */ /* 0x000fca0000010200 */
[----:B------:R-:W-:-:S13]  /*0a50*/  FSETP.GE.AND P3, PT, R120, 0.60000002384185791016, PT ;  /* 0x3f19999a7800780b */ /* 0x000fda0003f66000 */
[----:B------:R-:W-:-:S06]  /*0a60*/  @P3 FMUL R7, R120, 2.8853900432586669922 ;  /* 0x4038aa3b78073820 */ /* 0x000fcc0000400000 */
[----:B------:R-:W2:Y:S01]  /*0a70*/  @P3 MUFU.EX2 R7, R7 ;  /* 0x0000000700073308 */ /* 0x000ea20000000800 */
[----:B-1----:R-:W-:Y:S01]  /*0a80*/  @!P3 IMAD.MOV.U32 R2, RZ, RZ, 0x3c80f082 ;  /* 0x3c80f082ff02b424 */ /* 0x002fe200078e00ff */
[----:B------:R-:W-:-:S04]  /*0a90*/  @!P3 FMUL R3, R6, R6 ;  /* 0x000000060603b220 */ /* 0x000fc80000400000 */
[----:B------:R-:W-:Y:S01]  /*0aa0*/  @!P3 FFMA.FTZ R2, R3, R2, -0.052303962409496307373 ;  /* 0xbd563cae0302b423 */ /* 0x000fe20000010002 */
[----:B--2---:R-:W-:-:S06]  /*0ab0*/  @P3 FADD R17, R7, 1 ;  /* 0x3f80000007113421 */ /* 0x004fcc0000000000 */
[----:B------:R-:W1:Y:S01]  /*0ac0*/  @P3 MUFU.RCP R17, R17 ;  /* 0x0000001100113308 */ /* 0x000e620000001000 */
[----:B------:R-:W-:Y:S01]  /*0ad0*/  @!P3 FFMA.FTZ R2, R3, R2, 0.1331529766321182251 ;  /* 0x3e0859410302b423 */ /* 0x000fe20000010002 */
[----:B0-----:R-:W-:-:S03]  /*0ae0*/  @P3 MOV R4, 0x3f800000 ;  /* 0x3f80000000043802 */ /* 0x001fc60000000f00 */
[----:B------:R-:W-:Y:S01]  /*0af0*/  @!P3 FFMA.FTZ R2, R3, R2, -0.33332768082618713379 ;  /* 0xbeaaa9ed0302b423 */ /* 0x000fe20000010002 */
[----:B------:R-:W-:-:S03]  /*0b00*/  @P3 FSETP.GE.AND P2, PT, R120, 9.010913848876953125, PT ;  /* 0x41102cb47800380b */ /* 0x000fc60003f46000 */
[----:B------:R-:W-:Y:S01]  /*0b10*/  @!P3 FFMA.FTZ R3, R3, R2, RZ ;  /* 0x000000020303b223 */ /* 0x000fe200000100ff */
[----:B------:R-:W-:Y:S01]  /*0b20*/  FMUL R2, R65, R65 ;  /* 0x0000004141027220 */ /* 0x000fe20000400000 */
[----:B-1----:R-:W-:-:S03]  /*0b30*/  @P3 FFMA.FTZ R4, R17, -2, R4 ;  /* 0xc000000011043823 */ /* 0x002fc60000010004 */
[----:B------:R-:W-:Y:S02]  /*0b40*/  FMUL R2, R2, R65 ;  /* 0x0000004102027220 */ /* 0x000fe40000400000 */
[----:B------:R-:W-:Y:S02]  /*0b50*/  @P3 FSEL R5, R4, 1, !P2 ;  /* 0x3f80000004053808 */ /* 0x000fe40005000000 */
[----:B------:R-:W-:Y:S01]  /*0b60*/  FFMA R2, R2, 0.044714998453855514526, R65 ;  /* 0x3d37271302027823 */ /* 0x000fe20000000041 */
[----:B------:R-:W-:Y:S01]  /*0b70*/  IMAD.MOV.U32 R17, RZ, RZ, R119 ;  /* 0x000000ffff117224 */ /* 0x000fe200078e0077 */
[--C-:B------:R-:W-:Y:S01]  /*0b80*/  @P3 LOP3.LUT R122, R5, 0x80000000, R6.reuse, 0xf8, !PT ;  /* 0x80000000057a3812 */ /* 0x100fe200078ef806 */
[----:B------:R-:W-:Y:S01]  /*0b90*/  @!P3 FFMA.FTZ R122, R6, R3, R6 ;  /* 0x00000003067ab223 */ /* 0x000fe20000010006 */
[----:B------:R-:W-:Y:S01]  /*0ba0*/  FMUL R119, R2, 0.79788458347320556641 ;  /* 0x3f4c422a02777820 */ /* 0x000fe20000400000 */
[----:B------:R-:W-:-:S03]  /*0bb0*/  MOV R5, R117 ;  /* 0x0000007500057202 */ /* 0x000fc60000000f00 */
[----:B------:R0:W-:Y:S01]  /*0bc0*/  STL [R1+0x54], R122 ;  /* 0x0000547a01007387 */ /* 0x0001e20000100800 */
[----:B------:R-:W-:-:S05]  /*0bd0*/  FADD.FTZ R117, |R119|, -RZ ;  /* 0x800000ff77757221 */ /* 0x000fca0000010200 */
[----:B------:R-:W-:Y:S01]  /*0be0*/  FSETP.GE.AND P3, PT, R117, 0.60000002384185791016, PT ;  /* 0x3f19999a7500780b */ /* 0x000fe20003f66000 */
[----:B------:R-:W-:Y:S01]  /*0bf0*/  IMAD.MOV.U32 R4, RZ, RZ, R113 ;  /* 0x000000ffff047224 */ /* 0x000fe200078e0071 */
[----:B------:R-:W-:Y:S01]  /*0c00*/  FMUL R113, R66, R66 ;  /* 0x0000004242717220 */ /* 0x000fe20000400000 */
[----:B------:R-:W-:Y:S01]  /*0c10*/  MOV R3, R116 ;  /* 0x0000007400037202 */ /* 0x000fe20000000f00 */
[----:B------:R-:W-:Y:S02]  /*0c20*/  FMUL R116, R67, R67 ;  /* 0x0000004343747220 */ /* 0x000fe40000400000 */
[----:B------:R-:W-:Y:S01]  /*0c30*/  FMUL R113, R113, R66 ;  /* 0x0000004271717220 */ /* 0x000fe20000400000 */
[----:B------:R-:W-:Y:S01]  /*0c40*/  IMAD.MOV.U32 R6, RZ, RZ, R0 ;  /* 0x000000ffff067224 */ /* 0x000fe200078e0000 */
[----:B------:R-:W-:Y:S01]  /*0c50*/  MOV R0, R115 ;  /* 0x0000007300007202 */ /* 0x000fe20000000f00 */
[----:B------:R-:W-:Y:S01]  /*0c60*/  IMAD.MOV.U32 R2, RZ, RZ, R114 ;  /* 0x000000ffff027224 */ /* 0x000fe200078e0072 */
[----:B------:R-:W-:Y:S01]  /*0c70*/  FMUL R114, R116, R67 ;  /* 0x0000004374727220 */ /* 0x000fe20000400000 */
[----:B------:R-:W-:Y:S01]  /*0c80*/  MOV R7, R118 ;  /* 0x0000007600077202 */ /* 0x000fe20000000f00 */
[----:B------:R-:W-:Y:S01]  /*0c90*/  FFMA R116, R113, 0.044714998453855514526, R66 ;  /* 0x3d37271371747823 */ /* 0x000fe20000000042 */
[----:B------:R-:W-:Y:S01]  /*0ca0*/  PLOP3.LUT P2, PT, PT, PT, UP0, 0x80, 0x0 ;  /* 0x000000000000781c */ /* 0x000fe20003f4f008 */
[----:B---3--:R-:W-:Y:S01]  /*0cb0*/  FMUL R115, R44, R44 ;  /* 0x0000002c2c737220 */ /* 0x008fe20000400000 */
[----:B------:R-:W-:Y:S05]  /*0cc0*/  @!P3 BRA `(.L_x_1) ;  /* 0x000000b00000b947 */ /* 0x000fea0003800000 */
[C---:B0-----:R-:W-:Y:S01]  /*0cd0*/  FMUL R113, R117.reuse, 2.8853900432586669922 ;  /* 0x4038aa3b75717820 */ /* 0x041fe20000400000 */
[----:B------:R-:W-:Y:S01]  /*0ce0*/  IMAD.MOV.U32 R121, RZ, RZ, 0x3f800000 ;  /* 0x3f800000ff797424 */ /* 0x000fe200078e00ff */
[----:B------:R-:W-:-:S04]  /*0cf0*/  FSETP.GE.AND P3, PT, R117, 9.010913848876953125, PT ;  /* 0x41102cb47500780b */ /* 0x000fc80003f66000 */
[----:B------:R-:W0:Y:S02]  /*0d00*/  MUFU.EX2 R113, R113 ;  /* 0x0000007100717308 */ /* 0x000e240000000800 */
[----:B0-----:R-:W-:-:S06]  /*0d10*/  FADD R118, R113, 1 ;  /* 0x3f80000071767421 */ /* 0x001fcc0000000000 */
[----:B------:R-:W0:Y:S02]  /*0d20*/  MUFU.RCP R118, R118 ;  /* 0x0000007600767308 */ /* 0x000e240000001000 */
[----:B0-----:R-:W-:-:S05]  /*0d30*/  FFMA.FTZ R120, R118, -2, R121 ;  /* 0xc000000076787823 */ /* 0x001fca0000010079 */
[----:B------:R-:W-:-:S04]  /*0d40*/  FSEL R120, R120, 1, !P3 ;  /* 0x3f80000078787808 */ /* 0x000fc80005800000 */
[----:B------:R-:W-:-:S05]  /*0d50*/  LOP3.LUT R113, R120, 0x80000000, R119, 0xf8, !PT ;  /* 0x8000000078717812 */ /* 0x000fca00078ef877 */
[----:B------:R0:W-:Y:S01]  /*0d60*/  STL [R1+0x50], R113 ;  /* 0x0000507101007387 */ /* 0x0001e20000100800 */
[----:B------:R-:W-:Y:S05]  /*0d70*/  BRA `(.L_x_2) ;  /* 0x0000008000007947 */ /* 0x000fea0003800000 */
.L_x_1:
[----:B0-----:R-:W-:Y:S01]  /*0d80*/  MOV R113, 0x3c80f082 ;  /* 0x3c80f08200717802 */ /* 0x001fe20000000f00 */
[----:B------:R-:W-:-:S04]  /*0d90*/  FMUL R118, R119, R119 ;  /* 0x0000007777767220 */ /* 0x000fc80000400000 */
[----:B------:R-:W-:-:S04]  /*0da0*/  FFMA.FTZ R113, R118, R113, -0.052303962409496307373 ;  /* 0xbd563cae76717423 */ /* 0x000fc80000010071 */
[----:B------:R-:W-:-:S04]  /*0db0*/  FFMA.FTZ R113, R118, R113, 0.1331529766321182251 ;  /* 0x3e08594176717423 */ /* 0x000fc80000010071 */
[----:B------:R-:W-:-:S04]  /*0dc0*/  FFMA.FTZ R113, R118, R113, -0.33332768082618713379 ;  /* 0xbeaaa9ed76717423 */ /* 0x000fc80000010071 */
[----:B------:R-:W-:-:S04]  /*0dd0*/  FFMA.FTZ R118, R118, R113, RZ ;  /* 0x0000007176767223 */ /* 0x000fc800000100ff */
[----:B------:R-:W-:-:S05]  /*0de0*/  FFMA.FTZ R113, R119, R118, R119 ;  /* 0x0000007677717223 */ /* 0x000fca0000010077 */
[----:B------:R0:W-:Y:S02]  /*0df0*/  STL [R1+0x50], R113 ;  /* 0x0000507101007387 */ /* 0x0001e40000100800 */
.L_x_2:
[----:B------:R-:W-:Y:S05]  /*0e00*/  BSYNC B0 ;  /* 0x0000000000007941 */ /* 0x000fea0003800000 */
.L_x_0:
[----:B------:R-:W-:Y:S01]  /*0e10*/  FMUL R116, R116, 0.79788458347320556641 ;  /* 0x3f4c422a74747820 */ /* 0x000fe20000400000 */
[----:B------:R-:W-:Y:S01]  /*0e20*/  BSSY B0, `(.L_x_3) ;  /* 0x000001a000007945 */ /* 0x000fe20003800000 */
[----:B------:R-:W-:Y:S01]  /*0e30*/  FFMA R117, R114, 0.044714998453855514526, R67 ;  /* 0x3d37271372757823 */ /* 0x000fe20000000043 */
[----:B------:R-:W-:Y:S01]  /*0e40*/  FMUL R115, R115, R44 ;  /* 0x0000002c73737220 */ /* 0x000fe20000400000 */
[----:B------:R-:W-:Y:S01]  /*0e50*/  FADD.FTZ R119, |R116|, -RZ ;  /* 0x800000ff74777221 */ /* 0x000fe20000010200 */
[----:B------:R-:W-:-:S04]  /*0e60*/  FMUL R114, R45, R45 ;  /* 0x0000002d2d727220 */ /* 0x000fc80000400000 */
[----:B------:R-:W-:-:S13]  /*0e70*/  FSETP.GE.AND P3, PT, R119, 0.60000002384185791016, PT ;  /* 0x3f19999a7700780b */ /* 0x000fda0003f66000 */
        /* <DEDUP_REMOVED lines=12> */
.L_x_4:
        /* <DEDUP_REMOVED lines=8> */
.L_x_5:
[----:B------:R-:W-:Y:S05]  /*0fc0*/  BSYNC B0 ;  /* 0x0000000000007941 */ /* 0x000fea0003800000 */
.L_x_3:
        /* <DEDUP_REMOVED lines=19> */
.L_x_7:
        /* <DEDUP_REMOVED lines=8> */
.L_x_8:
[----:B------:R-:W-:Y:S05]  /*1180*/  BSYNC B0 ;  /* 0x0000000000007941 */ /* 0x000fea0003800000 */
.L_x_6:
        /* <DEDUP_REMOVED lines=19> */
.L_x_10:
        /* <DEDUP_REMOVED lines=8> */
.L_x_11:
[----:B------:R-:W-:Y:S05]  /*1340*/  BSYNC B0 ;  /* 0x0000000000007941 */ /* 0x000fea0003800000 */
.L_x_9:
[----:B------:R-:W-:Y:S01]  /*1350*/  FMUL R116, R117, 0.79788458347320556641 ;  /* 0x3f4c422a75747820 */ /* 0x000fe20000400000 */
[----:B------:R-:W-:Y:S01]  /*1360*/  BSSY B0, `(.L_x_12) ;  /* 0x000001a000007945 */ /* 0x000fe20003800000 */
[----:B------:R-:W-:Y:S01]  /*1370*/  FFMA R117, R115, 0.044714998453855514526, R46 ;  /* 0x3d37271373757823 */ /* 0x000fe2000000002e */
[----:B------:R-:W-:Y:S01]  /*1380*/  FMUL R114, R114, R47 ;  /* 0x0000002f72727220 */ /* 0x000fe20000400000 */
[----:B0-----:R-:W-:Y:S01]  /*1390*/  FADD.FTZ R113, |R116|, -RZ ;  /* 0x800000ff74717221 */ /* 0x001fe20000010200 */
[----:B-----5:R-:W-:-:S04]  /*13a0*/  FMUL R115, R40, R40 ;  /* 0x0000002828737220 */ /* 0x020fc80000400000 */
[----:B------:R-:W-:-:S13]  /*13b0*/  FSETP.GE.AND P3, PT, R113, 0.60000002384185791016, PT ;  /* 0x3f19999a7100780b */ /* 0x000fda0003f66000 */
[----:B------:R-:W-:Y:S05]  /*13c0*/  @!P3 BRA `(.L_x_13) ;  /* 0x000000b00000b947 */ /* 0x000fea0003800000 */
[C---:B------:R-:W-:Y:S01]  /*13d0*/  FMUL R118, R113.reuse, 2.8853900432586669922 ;  /* 0x4038aa3b71767820 */ /* 0x040fe20000400000 */
        /* <DEDUP_REMOVED lines=10> */
.L_x_13:
[----:B------:R-:W-:Y:S01]  /*1480*/  MOV R113, 0x3c80f082 ;  /* 0x3c80f08200717802 */ /* 0x000fe20000000f00 */
[----:B------:R-:W-:-:S04]  /*1490*/  FMUL R118, R116, R116 ;  /* 0x0000007474767220 */ /* 0x000fc80000400000 */
[----:B------:R-:W-:-:S04]  /*14a0*/  FFMA.FTZ R113, R118, R113, -0.052303962409496307373 ;  /* 0xbd563cae76717423 */ /* 0x000fc80000010071 */
[----:B------:R-:W-:-:S04]  /*14b0*/  FFMA.FTZ R113, R118, R113, 0.1331529766321182251 ;  /* 0x3e08594176717423 */ /* 0x000fc80000010071 */
[----:B------:R-:W-:-:S04]  /*14c0*/  FFMA.FTZ R113, R118, R113, -0.33332768082618713379 ;  /* 0xbeaaa9ed76717423 */ /* 0x000fc80000010071 */
[----:B------:R-:W-:-:S04]  /*14d0*/  FFMA.FTZ R113, R118, R113, RZ ;  /* 0x0000007176717223 */ /* 0x000fc800000100ff */
[----:B------:R-:W-:-:S05]  /*14e0*/  FFMA.FTZ R113, R116, R113, R116 ;  /* 0x0000007174717223 */ /* 0x000fca0000010074 */
[----:B------:R0:W-:Y:S02]  /*14f0*/  STL [R1+0x48], R113 ;  /* 0x0000487101007387 */ /* 0x0001e40000100800 */
.L_x_14:
[----:B------:R-:W-:Y:S05]  /*1500*/  BSYNC B0 ;  /* 0x0000000000007941 */ /* 0x000fea0003800000 */
.L_x_12:
[----:B0-----:R-:W-:Y:S01]  /*1510*/  FMUL R113, R117, 0.79788458347320556641 ;  /* 0x3f4c422a75717820 */ /* 0x001fe20000400000 */
[----:B------:R-:W-:Y:S01]  /*1520*/  BSSY B0, `(.L_x_15) ;  /* 0x000001a000007945 */ /* 0x000fe20003800000 */
[----:B------:R-:W-:Y:S01]  /*1530*/  FMUL R115, R115, R40 ;  /* 0x0000002873737220 */ /* 0x000fe20000400000 */
[----:B------:R-:W-:Y:S01]  /*1540*/  FFMA R114, R114, 0.044714998453855514526, R47 ;  /* 0x3d37271372727823 */ /* 0x000fe2000000002f */
[----:B------:R-:W-:Y:S01]  /*1550*/  FADD.FTZ R117, |R113|, -RZ ;  /* 0x800000ff71757221 */ /* 0x000fe20000010200 */
[----:B------:R-:W-:-:S04]  /*1560*/  FMUL R116, R41, R41 ;  /* 0x0000002929747220 */ /* 0x000fc80000400000 */
        /* <DEDUP_REMOVED lines=11> */
[----:B------:R0:W-:Y:S01]  /*1620*/  STL [R1], R113 ;  /* 0x0000007101007387 */ /* 0x0001e20000100800 */
[----:B------:R-:W-:Y:S05]  /*1630*/  BRA `(.L_x_17) ;  /* 0x0000008000007947 */ /* 0x000fea0003800000 */
.L_x_16:
[----:B------:R-:W-:Y:S01]  /*1640*/  MOV R117, 0x3c80f082 ;  /* 0x3c80f08200757802 */ /* 0x000fe20000000f00 */
[----:B------:R-:W-:-:S04]  /*1650*/  FMUL R118, R113, R113 ;  /* 0x0000007171767220 */ /* 0x000fc80000400000 */
[----:B------:R-:W-:-:S04]  /*1660*/  FFMA.FTZ R117, R118, R117, -0.052303962409496307373 ;  /* 0xbd563cae76757423 */ /* 0x000fc80000010075 */
[----:B------:R-:W-:-:S04]  /*1670*/  FFMA.FTZ R117, R118, R117, 0.1331529766321182251 ;  /* 0x3e08594176757423 */ /* 0x000fc80000010075 */
[----:B------:R-:W-:-:S04]  /*1680*/  FFMA.FTZ R117, R118, R117, -0.33332768082618713379 ;  /* 0xbeaaa9ed76757423 */ /* 0x000fc80000010075 */
[----:B------:R-:W-:-:S04]  /*1690*/  FFMA.FTZ R118, R118, R117, RZ ;  /* 0x0000007576767223 */ /* 0x000fc800000100ff */
[----:B------:R-:W-:-:S05]  /*16a0*/  FFMA.FTZ R113, R113, R118, R113 ;  /* 0x0000007671717223 */ /* 0x000fca0000010071 */
[----:B------:R0:W-:Y:S02]  /*16b0*/  STL [R1], R113 ;  /* 0x0000007101007387 */ /* 0x0001e40000100800 */
.L_x_17:
[----:B------:R-:W-:Y:S05]  /*16c0*/  BSYNC B0 ;  /* 0x0000000000007941 */ /* 0x000fea0003800000 */
.L_x_15:
[----:B------:R-:W-:Y:S01]  /*16d0*/  FMUL R114, R114, 0.79788458347320556641 ;  /* 0x3f4c422a72727820 */ /* 0x000fe20000400000 */
[----:B------:R-:W-:Y:S01]  /*16e0*/  BSSY B0, `(.L_x_18) ;  /* 0x0000018000007945 */ /* 0x000fe20003800000 */
[----:B------:R-:W-:Y:S01]  /*16f0*/  FMUL R116, R116, R41 ;  /* 0x0000002974747220 */ /* 0x000fe20000400000 */
[----:B------:R-:W-:Y:S01]  /*1700*/  FFMA R115, R115, 0.044714998453855514526, R40 ;  /* 0x3d37271373737823 */ /* 0x000fe20000000028 */
[----:B0-----:R-:W-:Y:S01]  /*1710*/  FADD.FTZ R113, |R114|, -RZ ;  /* 0x800000ff72717221 */ /* 0x001fe20000010200 */
        /* <DEDUP_REMOVED lines=11> */
[----:B------:R-:W-:Y:S01]  /*17d0*/  LOP3.LUT R113, R113, 0x80000000, R114, 0xf8, !PT ;  /* 0x8000000071717812 */ /* 0x000fe200078ef872 */
[----:B------:R-:W-:Y:S05]  /*17e0*/  BRA `(.L_x_20) ;  /* 0x0000007000007947 */ /* 0x000fea0003800000 */
.L_x_19:
[----:B------:R-:W-:Y:S01]  /*17f0*/  MOV R113, 0x3c80f082 ;  /* 0x3c80f08200717802 */ /* 0x000fe20000000f00 */
[----:B------:R-:W-:-:S04]  /*1800*/  FMUL R118, R114, R114 ;  /* 0x0000007272767220 */ /* 0x000fc80000400000 */
[----:B------:R-:W-:-:S04]  /*1810*/  FFMA.FTZ R113, R118, R113, -0.052303962409496307373 ;  /* 0xbd563cae76717423 */ /* 0x000fc80000010071 */
[----:B------:R-:W-:-:S04]  /*1820*/  FFMA.FTZ R113, R118, R113, 0.1331529766321182251 ;  /* 0x3e08594176717423 */ /* 0x000fc80000010071 */
[----:B------:R-:W-:-:S04]  /*1830*/  FFMA.FTZ R113, R118, R113, -0.33332768082618713379 ;  /* 0xbeaaa9ed76717423 */ /* 0x000fc80000010071 */
[----:B------:R-:W-:-:S04]  /*1840*/  FFMA.FTZ R113, R118, R113, RZ ;  /* 0x0000007176717223 */ /* 0x000fc800000100ff */
[----:B------:R-:W-:Y:S02]  /*1850*/  FFMA.FTZ R113, R114, R113, R114 ;  /* 0x0000007172717223 */ /* 0x000fe40000010072 */
.L_x_20:
[----:B------:R-:W-:Y:S05]  /*1860*/  BSYNC B0 ;  /* 0x0000000000007941 */ /* 0x000fea0003800000 */
.L_x_18:
[----:B------:R-:W-:Y:S01]  /*1870*/  FMUL R115, R115, 0.79788458347320556641 ;  /* 0x3f4c422a73737820 */ /* 0x000fe20000400000 */
        /* <DEDUP_REMOVED lines=18> */
.L_x_22:
        /* <DEDUP_REMOVED lines=8> */
.L_x_23:
[----:B------:R-:W-:Y:S05]  /*1a20*/  BSYNC B0 ;  /* 0x0000000000007941 */ /* 0x000fea0003800000 */
.L_x_21:
        /* <DEDUP_REMOVED lines=19> */
.L_x_25:
        /* <DEDUP_REMOVED lines=8> */
.L_x_26:
[----:B------:R-:W-:Y:S05]  /*1be0*/  BSYNC B0 ;  /* 0x0000000000007941 */ /* 0x000fea0003800000 */
.L_x_24:
        /* <DEDUP_REMOVED lines=19> */
.L_x_28:
        /* <DEDUP_REMOVED lines=8> */
.L_x_29:
[----:B------:R-:W-:Y:S05]  /*1da0*/  BSYNC B0 ;  /* 0x0000000000007941 */ /* 0x000fea0003800000 */
.L_x_27:
        /* <DEDUP_REMOVED lines=19> */
.L_x_31:
        /* <DEDUP_REMOVED lines=8> */
.L_x_32:
[----:B------:R-:W-:Y:S05]  /*1f60*/  BSYNC B0 ;  /* 0x0000000000007941 */ /* 0x000fea0003800000 */
.L_x_30:
        /* <DEDUP_REMOVED lines=19> */
.L_x_34:
        /* <DEDUP_REMOVED lines=8> */
.L_x_35:
[----:B------:R-:W-:Y:S05]  /*2120*/  BSYNC B0 ;  /* 0x0000000000007941 */ /* 0x000fea0003800000 */
.L_x_33:
        /* <DEDUP_REMOVED lines=19> */
.L_x_37:
        /* <DEDUP_REMOVED lines=8> */
.L_x_38:
[----:B------:R-:W-:Y:S05]  /*22e0*/  BSYNC B0 ;  /* 0x0000000000007941 */ /* 0x000fea0003800000 */
.L_x_36:
        /* <DEDUP_REMOVED lines=19> */
.L_x_40:
        /* <DEDUP_REMOVED lines=8> */
.L_x_41:
[----:B------:R-:W-:Y:S05]  /*24a0*/  BSYNC B0 ;  /* 0x0000000000007941 */ /* 0x000fea0003800000 */
.L_x_39:
        /* <DEDUP_REMOVED lines=19> */
.L_x_43:
        /* <DEDUP_REMOVED lines=8> */
.L_x_44:
[----:B------:R-:W-:Y:S05]  /*2660*/  BSYNC B0 ;  /* 0x0000000000007941 */ /* 0x000fea0003800000 */
.L_x_42:
        /* <DEDUP_REMOVED lines=19> */
.L_x_46:
        /* <DEDUP_REMOVED lines=8> */
.L_x_47:
[----:B------:R-:W-:Y:S05]  /*2820*/  BSYNC B0 ;  /* 0x0000000000007941 */ /* 0x000fea0003800000 */
.L_x_45:
        /* <DEDUP_REMOVED lines=19> */
.L_x_49:
        /* <DEDUP_REMOVED lines=8> */
.L_x_50:
[----:B------:R-:W-:Y:S05]  /*29e0*/  BSYNC B0 ;  /* 0x0000000000007941 */ /* 0x000fea0003800000 */
.L_x_48:
        /* <DEDUP_REMOVED lines=19> */
.L_x_52:
        /* <DEDUP_REMOVED lines=8> */
.L_x_53:
[----:B------:R-:W-:Y:S05]  /*2ba0*/  BSYNC B0 ;  /* 0x0000000000007941 */ /* 0x000fea0003800000 */
.L_x_51:
        /* <DEDUP_REMOVED lines=19> */
.L_x_55:
        /* <DEDUP_REMOVED lines=8> */
.L_x_56:
[----:B------:R-:W-:Y:S05]  /*2d60*/  BSYNC B0 ;  /* 0x0000000000007941 */ /* 0x000fea0003800000 */
.L_x_54:
        /* <DEDUP_REMOVED lines=18> */
.L_x_58:
[----:B------:R-:W-:Y:S01]  /*2e90*/  MOV R114, 0x3c80f082 ;  /* 0x3c80f08200727802 */ /* 0x000fe20000000f00 */
[----:B------:R-:W-:-:S04]  /*2ea0*/  FMUL R119, R115, R115 ;  /* 0x0000007373777220 */ /* 0x000fc80000400000 */
[----:B------:R-:W-:-:S04]  /*2eb0*/  FFMA.FTZ R114, R119, R114, -0.052303962409496307373 ;  /* 0xbd563cae77727423 */ /* 0x000fc80000010072 */
[----:B------:R-:W-:-:S04]  /*2ec0*/  FFMA.FTZ R114, R119, R114, 0.1331529766321182251 ;  /* 0x3e08594177727423 */ /* 0x000fc80000010072 */
[----:B------:R-:W-:-:S04]  /*2ed0*/  FFMA.FTZ R114, R119, R114, -0.33332768082618713379 ;  /* 0xbeaaa9ed77727423 */ /* 0x000fc80000010072 */
[----:B------:R-:W-:-:S04]  /*2ee0*/  FFMA.FTZ R114, R119, R114, RZ ;  /* 0x0000007277727223 */ /* 0x000fc800000100ff */
[----:B------:R-:W-:Y:S02]  /*2ef0*/  FFMA.FTZ R114, R115, R114, R115 ;  /* 0x0000007273727223 */ /* 0x000fe40000010073 */
.L_x_59:
[----:B------:R-:W-:Y:S05]  /*2f00*/  BSYNC B0 ;  /* 0x0000000000007941 */ /* 0x000fea0003800000 */
.L_x_57:
        /* <DEDUP_REMOVED lines=18> */
.L_x_61:
[----:B------:R-:W-:Y:S01]  /*3030*/  MOV R115, 0x3c80f082 ;  /* 0x3c80f08200737802 */ /* 0x000fe20000000f00 */
[----:B------:R-:W-:-:S04]  /*3040*/  FMUL R120, R116, R116 ;  /* 0x0000007474787220 */ /* 0x000fc80000400000 */
[----:B------:R-:W-:-:S04]  /*3050*/  FFMA.FTZ R115, R120, R115, -0.052303962409496307373 ;  /* 0xbd563cae78737423 */ /* 0x000fc80000010073 */
[----:B------:R-:W-:-:S04]  /*3060*/  FFMA.FTZ R115, R120, R115, 0.1331529766321182251 ;  /* 0x3e08594178737423 */ /* 0x000fc80000010073 */
[----:B------:R-:W-:-:S04]  /*3070*/  FFMA.FTZ R115, R120, R115, -0.33332768082618713379 ;  /* 0xbeaaa9ed78737423 */ /* 0x000fc80000010073 */
[----:B------:R-:W-:-:S04]  /*3080*/  FFMA.FTZ R115, R120, R115, RZ ;  /* 0x0000007378737223 */ /* 0x000fc800000100ff */
[----:B------:R-:W-:Y:S02]  /*3090*/  FFMA.FTZ R115, R116, R115, R116 ;  /* 0x0000007374737223 */ /* 0x000fe40000010074 */
.L_x_62:
[----:B------:R-:W-:Y:S05]  /*30a0*/  BSYNC B0 ;  /* 0x0000000000007941 */ /* 0x000fea0003800000 */
.L_x_60:
        /* <DEDUP_REMOVED lines=18> */
.L_x_64:
[----:B------:R-:W-:Y:S01]  /*31d0*/  MOV R116, 0x3c80f082 ;  /* 0x3c80f08200747802 */ /* 0x000fe20000000f00 */
[----:B------:R-:W-:-:S04]  /*31e0*/  FMUL R121, R117, R117 ;  /* 0x0000007575797220 */ /* 0x000fc80000400000 */
[----:B------:R-:W-:-:S04]  /*31f0*/  FFMA.FTZ R116, R121, R116, -0.052303962409496307373 ;  /* 0xbd563cae79747423 */ /* 0x000fc80000010074 */
[----:B------:R-:W-:-:S04]  /*3200*/  FFMA.FTZ R116, R121, R116, 0.1331529766321182251 ;  /* 0x3e08594179747423 */ /* 0x000fc80000010074 */
[----:B------:R-:W-:-:S04]  /*3210*/  FFMA.FTZ R116, R121, R116, -0.33332768082618713379 ;  /* 0xbeaaa9ed79747423 */ /* 0x000fc80000010074 */
[----:B------:R-:W-:-:S04]  /*3220*/  FFMA.FTZ R116, R121, R116, RZ ;  /* 0x0000007479747223 */ /* 0x000fc800000100ff */
[----:B------:R-:W-:Y:S02]  /*3230*/  FFMA.FTZ R116, R117, R116, R117 ;  /* 0x0000007475747223 */ /* 0x000fe40000010075 */
.L_x_65:
[----:B------:R-:W-:Y:S05]  /*3240*/  BSYNC B0 ;  /* 0x0000000000007941 */ /* 0x000fea0003800000 */
.L_x_63:
        /* <DEDUP_REMOVED lines=18> */
.L_x_67:
[----:B------:R-:W-:Y:S01]  /*3370*/  MOV R117, 0x3c80f082 ;  /* 0x3c80f08200757802 */ /* 0x000fe20000000f00 */
[----:B------:R-:W-:-:S04]  /*3380*/  FMUL R122, R118, R118 ;  /* 0x00000076767a7220 */ /* 0x000fc80000400000 */
[----:B------:R-:W-:-:S04]  /*3390*/  FFMA.FTZ R117, R122, R117, -0.052303962409496307373 ;  /* 0xbd563cae7a757423 */ /* 0x000fc80000010075 */
[----:B------:R-:W-:-:S04]  /*33a0*/  FFMA.FTZ R117, R122, R117, 0.1331529766321182251 ;  /* 0x3e0859417a757423 */ /* 0x000fc80000010075 */
[----:B------:R-:W-:-:S04]  /*33b0*/  FFMA.FTZ R117, R122, R117, -0.33332768082618713379 ;  /* 0xbeaaa9ed7a757423 */ /* 0x000fc80000010075 */
[----:B------:R-:W-:-:S04]  /*33c0*/  FFMA.FTZ R117, R122, R117, RZ ;  /* 0x000000757a757223 */ /* 0x000fc800000100ff */
[----:B------:R-:W-:Y:S02]  /*33d0*/  FFMA.FTZ R117, R118, R117, R118 ;  /* 0x0000007576757223 */ /* 0x000fe40000010076 */
.L_x_68:
[----:B------:R-:W-:Y:S05]  /*33e0*/  BSYNC B0 ;  /* 0x0000000000007941 */ /* 0x000fea0003800000 */
.L_x_66:
        /* <DEDUP_REMOVED lines=18> */
.L_x_70:
[----:B------:R-:W-:Y:S01]  /*3510*/  MOV R118, 0x3c80f082 ;  /* 0x3c80f08200767802 */ /* 0x000fe20000000f00 */
[----:B------:R-:W-:-:S04]  /*3520*/  FMUL R123, R119, R119 ;  /* 0x00000077777b7220 */ /* 0x000fc80000400000 */
[----:B------:R-:W-:-:S04]  /*3530*/  FFMA.FTZ R118, R123, R118, -0.052303962409496307373 ;  /* 0xbd563cae7b767423 */ /* 0x000fc80000010076 */
[----:B------:R-:W-:-:S04]  /*3540*/  FFMA.FTZ R118, R123, R118, 0.1331529766321182251 ;  /* 0x3e0859417b767423 */ /* 0x000fc80000010076 */
[----:B------:R-:W-:-:S04]  /*3550*/  FFMA.FTZ R118, R123, R118, -0.33332768082618713379 ;  /* 0xbeaaa9ed7b767423 */ /* 0x000fc80000010076 */
[----:B------:R-:W-:-:S04]  /*3560*/  FFMA.FTZ R118, R123, R118, RZ ;  /* 0x000000767b767223 */ /* 0x000fc800000100ff */
[----:B------:R-:W-:Y:S02]  /*3570*/  FFMA.FTZ R118, R119, R118, R119 ;  /* 0x0000007677767223 */ /* 0x000fe40000010077 */
.L_x_71:
[----:B------:R-:W-:Y:S05]  /*3580*/  BSYNC B0 ;  /* 0x0000000000007941 */ /* 0x000fea0003800000 */
.L_x_69:
        /* <DEDUP_REMOVED lines=18> */
.L_x_73:
[----:B------:R-:W-:Y:S01]  /*36b0*/  MOV R119, 0x3c80f082 ;  /* 0x3c80f08200777802 */ /* 0x000fe20000000f00 */
[----:B------:R-:W-:-:S04]  /*36c0*/  FMUL R124, R120, R120 ;  /* 0x00000078787c7220 */ /* 0x000fc80000400000 */
[----:B------:R-:W-:-:S04]  /*36d0*/  FFMA.FTZ R119, R124, R119, -0.052303962409496307373 ;  /* 0xbd563cae7c777423 */ /* 0x000fc80000010077 */
[----:B------:R-:W-:-:S04]  /*36e0*/  FFMA.FTZ R119, R124, R119, 0.1331529766321182251 ;  /* 0x3e0859417c777423 */ /* 0x000fc80000010077 */
[----:B------:R-:W-:-:S04]  /*36f0*/  FFMA.FTZ R119, R124, R119, -0.33332768082618713379 ;  /* 0xbeaaa9ed7c777423 */ /* 0x000fc80000010077 */
[----:B------:R-:W-:-:S04]  /*3700*/  FFMA.FTZ R119, R124, R119, RZ ;  /* 0x000000777c777223 */ /* 0x000fc800000100ff */
[----:B------:R-:W-:Y:S02]  /*3710*/  FFMA.FTZ R119, R120, R119, R120 ;  /* 0x0000007778777223 */ /* 0x000fe40000010078 */
.L_x_74:
[----:B------:R-:W-:Y:S05]  /*3720*/  BSYNC B0 ;  /* 0x0000000000007941 */ /* 0x000fea0003800000 */
.L_x_72:
        /* <DEDUP_REMOVED lines=8> */
[----:B------:R-:W-:Y:S01]  /*37b0*/  FMUL R124, R120, 2.8853900432586669922 ;  /* 0x4038aa3b787c7820 */ /* 0x000fe20000400000 */
[----:B------:R0:W-:Y:S05]  /*37c0*/  STL [R1+0x58], R0 ;  /* 0x0000580001007387 */ /* 0x0001ea0000100800 */
[----:B------:R-:W1:Y:S01]  /*37d0*/  MUFU.EX2 R124, R124 ;  /* 0x0000007c007c7308 */ /* 0x000e620000000800 */
[----:B0-----:R-:W-:Y:S01]  /*37e0*/  IMAD.MOV.U32 R0, RZ, RZ, 0x3f800000 ;  /* 0x3f800000ff007424 */ /* 0x001fe200078e00ff */
[----:B-1----:R-:W-:-:S06]  /*37f0*/  FADD R124, R124, 1 ;  /* 0x3f8000007c7c7421 */ /* 0x002fcc0000000000 */
[----:B------:R-:W0:Y:S02]  /*3800*/  MUFU.RCP R124, R124 ;  /* 0x0000007c007c7308 */ /* 0x000e240000001000 */
[----:B0-----:R-:W-:Y:S02]  /*3810*/  FFMA.FTZ R124, R124, -2, R0 ;  /* 0xc00000007c7c7823 */ /* 0x001fe40000010000 */
[----:B------:R0:W5:Y:S01]  /*3820*/  LDL.LU R0, [R1+0x58] ;  /* 0x0000580001007983 */ /* 0x0001620000300800 */
[----:B------:R-:W-:-:S04]  /*3830*/  FSETP.GE.AND P3, PT, R120, 9.010913848876953125, PT ;  /* 0x41102cb47800780b */ /* 0x000fc80003f66000 */
[----:B------:R-:W-:-:S04]  /*3840*/  FSEL R124, R124, 1, !P3 ;  /* 0x3f8000007c7c7808 */ /* 0x000fc80005800000 */
[----:B------:R-:W-:Y:S01]  /*3850*/  LOP3.LUT R120, R124, 0x80000000, R121, 0xf8, !PT ;  /* 0x800000007c787812 */ /* 0x000fe200078ef879 */
[----:B------:R-:W-:Y:S05]  /*3860*/  BRA `(.L_x_77) ;  /* 0x0000007000007947 */ /* 0x000fea0003800000 */
.L_x_76:
[----:B------:R-:W-:Y:S01]  /*3870*/  MOV R120, 0x3c80f082 ;  /* 0x3c80f08200787802 */ /* 0x000fe20000000f00 */
[----:B------:R-:W-:-:S04]  /*3880*/  FMUL R124, R121, R121 ;  /* 0x00000079797c7220 */ /* 0x000fc80000400000 */
[----:B------:R-:W-:-:S04]  /*3890*/  FFMA.FTZ R120, R124, R120, -0.052303962409496307373 ;  /* 0xbd563cae7c787423 */ /* 0x000fc80000010078 */
[----:B------:R-:W-:-:S04]  /*38a0*/  FFMA.FTZ R120, R124, R120, 0.1331529766321182251 ;  /* 0x3e0859417c787423 */ /* 0x000fc80000010078 */
[----:B------:R-:W-:-:S04]  /*38b0*/  FFMA.FTZ R120, R124, R120, -0.33332768082618713379 ;  /* 0xbeaaa9ed7c787423 */ /* 0x000fc80000010078 */
[----:B------:R-:W-:-:S04]  /*38c0*/  FFMA.FTZ R120, R124, R120, RZ ;  /* 0x000000787c787223 */ /* 0x000fc800000100ff */
[----:B------:R-:W-:Y:S02]  /*38d0*/  FFMA.FTZ R120, R121, R120, R121 ;  /* 0x0000007879787223 */ /* 0x000fe40000010079 */
.L_x_77:
[----:B0-----:R-:W-:Y:S05]  /*38e0*/  BSYNC B0 ;  /* 0x0000000000007941 */ /* 0x001fea0003800000 */
.L_x_75:
[----:B------:R-:W-:Y:S01]  /*38f0*/  FMUL R124, R125, R21 ;  /* 0x000000157d7c7220 */ /* 0x000fe20000400000 */
[----:B------:R-:W-:Y:S01]  /*3900*/  FMUL R122, R122, 0.79788458347320556641 ;  /* 0x3f4c422a7a7a7820 */ /* 0x000fe20000400000 */
[----:B------:R-:W-:Y:S01]  /*3910*/  BSSY B0, `(.L_x_78) ;  /* 0x000001a000007945 */ /* 0x000fe20003800000 */
[----:B------:R-:W-:Y:S01]  /*3920*/  FFMA R123, R123, 0.044714998453855514526, R20 ;  /* 0x3d3727137b7b7823 */ /* 0x000fe20000000014 */
[----:B------:R-:W-:Y:S01]  /*3930*/  FMUL R125, R22, R22 ;  /* 0x00000016167d7220 */ /* 0x000fe20000400000 */
[----:B------:R-:W-:Y:S01]  /*3940*/  FADD.FTZ R121, |R122|, -RZ ;  /* 0x800000ff7a797221 */ /* 0x000fe20000010200 */
[----:B------:R0:W-:Y:S04]  /*3950*/  STL [R1+0x4], R124 ;  /* 0x0000047c01007387 */ /* 0x0001e80000100800 */
[----:B------:R-:W-:-:S13]  /*3960*/  FSETP.GE.AND P3, PT, R121, 0.60000002384185791016, PT ;  /* 0x3f19999a7900780b */ /* 0x000fda0003f66000 */
[----:B------:R-:W-:Y:S05]  /*3970*/  @!P3 BRA `(.L_x_79) ;  /* 0x000000c00000b947 */ /* 0x000fea0003800000 */
[----:B0-----:R-:W-:Y:S01]  /*3980*/  FMUL R124, R121, 2.8853900432586669922 ;  /* 0x4038aa3b797c7820 */ /* 0x001fe20000400000 */
[----:B-----5:R0:W-:Y:S05]  /*3990*/  STL [R1+0x58], R0 ;  /* 0x0000580001007387 */ /* 0x0201ea0000100800 */
        /* <DEDUP_REMOVED lines=10> */
.L_x_79:
[----:B0-----:R-:W-:Y:S01]  /*3a40*/  MOV R121, 0x3c80f082 ;  /* 0x3c80f08200797802 */ /* 0x001fe20000000f00 */
[----:B------:R-:W-:-:S04]  /*3a50*/  FMUL R124, R122, R122 ;  /* 0x0000007a7a7c7220 */ /* 0x000fc80000400000 */
[----:B------:R-:W-:-:S04]  /*3a60*/  FFMA.FTZ R121, R124, R121, -0.052303962409496307373 ;  /* 0xbd563cae7c797423 */ /* 0x000fc80000010079 */
[----:B------:R-:W-:-:S04]  /*3a70*/  FFMA.FTZ R121, R124, R121, 0.1331529766321182251 ;  /* 0x3e0859417c797423 */ /* 0x000fc80000010079 */
[----:B------:R-:W-:-:S04]  /*3a80*/  FFMA.FTZ R121, R124, R121, -0.33332768082618713379 ;  /* 0xbeaaa9ed7c797423 */ /* 0x000fc80000010079 */
[----:B------:R-:W-:-:S04]  /*3a90*/  FFMA.FTZ R121, R124, R121, RZ ;  /* 0x000000797c797223 */ /* 0x000fc800000100ff */
[----:B------:R-:W-:Y:S02]  /*3aa0*/  FFMA.FTZ R121, R122, R121, R122 ;  /* 0x000000797a797223 */ /* 0x000fe4000001007a */
.L_x_80:
[----:B0-----:R-:W-:Y:S05]  /*3ab0*/  BSYNC B0 ;  /* 0x0000000000007941 */ /* 0x001fea0003800000 */
.L_x_78:
[----:B------:R-:W2:Y:S01]  /*3ac0*/  LDL.LU R124, [R1+0x4] ;  /* 0x00000400017c7983 */ /* 0x000ea20000300800 */
[----:B------:R-:W-:Y:S01]  /*3ad0*/  FMUL R125, R125, R22 ;  /* 0x000000167d7d7220 */ /* 0x000fe20000400000 */
[----:B------:R-:W-:Y:S01]  /*3ae0*/  FMUL R123, R123, 0.79788458347320556641 ;  /* 0x3f4c422a7b7b7820 */ /* 0x000fe20000400000 */
[----:B------:R-:W-:Y:S03]  /*3af0*/  BSSY B0, `(.L_x_81) ;  /* 0x000001b000007945 */ /* 0x000fe60003800000 */
[----:B------:R2:W-:Y:S01]  /*3b00*/  STL [R1+0xc], R125 ;  /* 0x00000c7d01007387 */ /* 0x0005e20000100800 */
[----:B------:R-:W-:-:S05]  /*3b10*/  FADD.FTZ R122, |R123|, -RZ ;  /* 0x800000ff7b7a7221 */ /* 0x000fca0000010200 */
[----:B------:R-:W-:Y:S01]  /*3b20*/  FSETP.GE.AND P3, PT, R122, 0.60000002384185791016, PT ;  /* 0x3f19999a7a00780b */ /* 0x000fe20003f66000 */
[----:B--2---:R-:W-:Y:S01]  /*3b30*/  FFMA R125, R124, 0.044714998453855514526, R21 ;  /* 0x3d3727137c7d7823 */ /* 0x004fe20000000015 */
[----:B------:R-:W-:-:S05]  /*3b40*/  FMUL R124, R23, R23 ;  /* 0x00000017177c7220 */ /* 0x000fca0000400000 */
[----:B------:R0:W-:Y:S06]  /*3b50*/  STL [R1+0x4], R124 ;  /* 0x0000047c01007387 */ /* 0x0001ec0000100800 */
        /* <DEDUP_REMOVED lines=13> */
.L_x_82:
[----:B------:R-:W-:Y:S01]  /*3c30*/  MOV R122, 0x3c80f082 ;  /* 0x3c80f082007a7802 */ /* 0x000fe20000000f00 */
[----:B0-----:R-:W-:-:S04]  /*3c40*/  FMUL R124, R123, R123 ;  /* 0x0000007b7b7c7220 */ /* 0x001fc80000400000 */
[----:B------:R-:W-:-:S04]  /*3c50*/  FFMA.FTZ R122, R124, R122, -0.052303962409496307373 ;  /* 0xbd563cae7c7a7423 */ /* 0x000fc8000001007a */
[----:B------:R-:W-:-:S04]  /*3c60*/  FFMA.FTZ R122, R124, R122, 0.1331529766321182251 ;  /* 0x3e0859417c7a7423 */ /* 0x000fc8000001007a */
[----:B------:R-:W-:-:S04]  /*3c70*/  FFMA.FTZ R122, R124, R122, -0.33332768082618713379 ;  /* 0xbeaaa9ed7c7a7423 */ /* 0x000fc8000001007a */
[----:B------:R-:W-:-:S04]  /*3c80*/  FFMA.FTZ R122, R124, R122, RZ ;  /* 0x0000007a7c7a7223 */ /* 0x000fc800000100ff */
[----:B------:R-:W-:Y:S02]  /*3c90*/  FFMA.FTZ R122, R123, R122, R123 ;  /* 0x0000007a7b7a7223 */ /* 0x000fe4000001007b */
.L_x_83:
[----:B0-----:R-:W-:Y:S05]  /*3ca0*/  BSYNC B0 ;  /* 0x0000000000007941 */ /* 0x001fea0003800000 */
.L_x_81:
[----:B-----5:R0:W-:Y:S01]  /*3cb0*/  STL [R1+0x58], R0 ;  /* 0x0000580001007387 */ /* 0x0201e20000100800 */
[----:B------:R-:W-:-:S03]  /*3cc0*/  FMUL R123, R125, 0.79788458347320556641 ;  /* 0x3f4c422a7d7b7820 */ /* 0x000fc60000400000 */
[----:B0-----:R-:W2:Y:S04]  /*3cd0*/  LDL.LU R0, [R1+0x4] ;  /* 0x0000040001007983 */ /* 0x001ea80000300800 */
[----:B------:R-:W3:Y:S01]  /*3ce0*/  LDL.LU R125, [R1+0xc] ;  /* 0x00000c00017d7983 */ /* 0x000ee20000300800 */
[----:B------:R-:W-:-:S05]  /*3cf0*/  FADD.FTZ R124, |R123|, -RZ ;  /* 0x800000ff7b7c7221 */ /* 0x000fca0000010200 */
[----:B------:R-:W-:Y:S01]  /*3d00*/  FSETP.GE.AND P3, PT, R124, 0.60000002384185791016, PT ;  /* 0x3f19999a7c00780b */ /* 0x000fe20003f66000 */
[----:B------:R-:W-:Y:S01]  /*3d10*/  BSSY B0, `(.L_x_84) ;  /* 0x000001a000007945 */ /* 0x000fe20003800000 */
[----:B--2---:R-:W-:Y:S01]  /*3d20*/  FMUL R0, R0, R23 ;  /* 0x0000001700007220 */ /* 0x004fe20000400000 */
[----:B---3--:R-:W-:-:S04]  /*3d30*/  FFMA R125, R125, 0.044714998453855514526, R22 ;  /* 0x3d3727137d7d7823 */ /* 0x008fc80000000016 */
[----:B------:R0:W-:Y:S04]  /*3d40*/  STL [R1+0x8], R0 ;  /* 0x0000080001007387 */ /* 0x0001e80000100800 */
[----:B0-----:R0:W5:Y:S04]  /*3d50*/  LDL.LU R0, [R1+0x58] ;  /* 0x0000580001007983 */ /* 0x0011680000300800 */
[----:B------:R0:W-:Y:S01]  /*3d60*/  STL [R1+0x4], R125 ;  /* 0x0000047d01007387 */ /* 0x0001e20000100800 */
        /* <DEDUP_REMOVED lines=13> */
.L_x_85:
[----:B0-----:R-:W-:Y:S01]  /*3e40*/  MOV R125, 0x3c80f082 ;  /* 0x3c80f082007d7802 */ /* 0x001fe20000000f00 */
[----:B------:R-:W-:-:S04]  /*3e50*/  FMUL R124, R123, R123 ;  /* 0x0000007b7b7c7220 */ /* 0x000fc80000400000 */
[----:B------:R-:W-:-:S04]  /*3e60*/  FFMA.FTZ R125, R124, R125, -0.052303962409496307373 ;  /* 0xbd563cae7c7d7423 */ /* 0x000fc8000001007d */
[----:B------:R-:W-:-:S04]  /*3e70*/  FFMA.FTZ R125, R124, R125, 0.1331529766321182251 ;  /* 0x3e0859417c7d7423 */ /* 0x000fc8000001007d */
[----:B------:R-:W-:-:S04]  /*3e80*/  FFMA.FTZ R125, R124, R125, -0.33332768082618713379 ;  /* 0xbeaaa9ed7c7d7423 */ /* 0x000fc8000001007d */
[----:B------:R-:W-:-:S04]  /*3e90*/  FFMA.FTZ R125, R124, R125, RZ ;  /* 0x0000007d7c7d7223 */ /* 0x000fc800000100ff */
[----:B------:R-:W-:Y:S02]  /*3ea0*/  FFMA.FTZ R123, R123, R125, R123 ;  /* 0x0000007d7b7b7223 */ /* 0x000fe4000001007b */
.L_x_86:
[----:B0-----:R-:W-:Y:S05]  /*3eb0*/  BSYNC B0 ;  /* 0x0000000000007941 */ /* 0x001fea0003800000 */
.L_x_84:
[----:B------:R-:W2:Y:S04]  /*3ec0*/  LDL.LU R124, [R1+0x4] ;  /* 0x00000400017c7983 */ /* 0x000ea80000300800 */
[----:B-----5:R0:W-:Y:S04]  /*3ed0*/  STL [R1+0x58], R0 ;  /* 0x0000580001007387 */ /* 0x0201e80000100800 */
[----:B0-----:R-:W3:Y:S01]  /*3ee0*/  LDL.LU R0, [R1+0x8] ;  /* 0x0000080001007983 */ /* 0x001ee20000300800 */
[----:B------:R-:W-:Y:S01]  /*3ef0*/  BSSY B0, `(.L_x_87) ;  /* 0x000001f000007945 */ /* 0x000fe20003800000 */
[----:B--2---:R-:W-:-:S04]  /*3f00*/  FMUL R124, R124, 0.79788458347320556641 ;  /* 0x3f4c422a7c7c7820 */ /* 0x004fc80000400000 */
[----:B------:R-:W-:-:S05]  /*3f10*/  FADD.FTZ R125, |R124|, -RZ ;  /* 0x800000ff7c7d7221 */ /* 0x000fca0000010200 */
[----:B------:R-:W-:Y:S01]  /*3f20*/  FSETP.GE.AND P3, PT, R125, 0.60000002384185791016, PT ;  /* 0x3f19999a7d00780b */ /* 0x000fe20003f66000 */
[----:B---3--:R-:W-:-:S05]  /*3f30*/  FFMA R0, R0, 0.044714998453855514526, R23 ;  /* 0x3d37271300007823 */ /* 0x008fca0000000017 */
[----:B------:R0:W-:Y:S04]  /*3f40*/  STL [R1+0x8], R0 ;  /* 0x0000080001007387 */ /* 0x0001e80000100800 */
[----:B0-----:R0:W5:Y:S03]  /*3f50*/  LDL.LU R0, [R1+0x58] ;  /* 0x0000580001007983 */ /* 0x0011660000300800 */
[----:B------:R-:W-:Y:S05]  /*3f60*/  @!P3 BRA `(.L_x_88) ;  /* 0x000000e00000b947 */ /* 0x000fea0003800000 */
[----:B------:R1:W-:Y:S04]  /*3f70*/  STL [R1+0x5c], R2 ;  /* 0x00005c0201007387 */ /* 0x0003e80000100800 */
[----:B-----5:R2:W-:Y:S01]  /*3f80*/  STL [R1+0x58], R0 ;  /* 0x0000580001007387 */ /* 0x0205e20000100800 */
[----:B-1----:R-:W-:-:S04]  /*3f90*/  FMUL R2, R125, 2.8853900432586669922 ;  /* 0x4038aa3b7d027820 */ /* 0x002fc80000400000 */
[----:B--2---:R1:W2:Y:S01]  /*3fa0*/  MUFU.EX2 R0, R2 ;  /* 0x0000000200007308 */ /* 0x0042a20000000800 */
[----:B------:R-:W-:Y:S01]  /*3fb0*/  FSETP.GE.AND P3, PT, R125, 9.010913848876953125, PT ;  /* 0x41102cb47d00780b */ /* 0x000fe20003f66000 */
[----:B-1----:R-:W-:Y:S01]  /*3fc0*/  IMAD.MOV.U32 R2, RZ, RZ, 0x3f800000 ;  /* 0x3f800000ff027424 */ /* 0x002fe200078e00ff */
[----:B--2---:R-:W-:-:S06]  /*3fd0*/  FADD R0, R0, 1 ;  /* 0x3f80000000007421 */ /* 0x004fcc0000000000 */
[----:B------:R-:W1:Y:S02]  /*3fe0*/  MUFU.RCP R0, R0 ;  /* 0x0000000000007308 */ /* 0x000e640000001000 */
[----:B-1----:R-:W-:Y:S02]  /*3ff0*/  FFMA.FTZ R0, R0, -2, R2 ;  /* 0xc000000000007823 */ /* 0x002fe40000010002 */
[----:B------:R1:W5:Y:S03]  /*4000*/  LDL.LU R2, [R1+0x5c] ;  /* 0x00005c0001027983 */ /* 0x0003660000300800 */
[----:B------:R-:W-:Y:S02]  /*4010*/  FSEL R125, R0, 1, !P3 ;  /* 0x3f800000007d7808 */ /* 0x000fe40005800000 */
[----:B------:R1:W5:Y:S02]  /*4020*/  LDL.LU R0, [R1+0x58] ;  /* 0x0000580001007983 */ /* 0x0003640000300800 */
[----:B------:R-:W-:Y:S01]  /*4030*/  LOP3.LUT R124, R125, 0x80000000, R124, 0xf8, !PT ;  /* 0x800000007d7c7812 */ /* 0x000fe200078ef87c */
[----:B------:R-:W-:Y:S05]  /*4040*/  BRA `(.L_x_89) ;  /* 0x0000009000007947 */ /* 0x000fea0003800000 */
.L_x_88:
[----:B-----5:R1:W-:Y:S01]  /*4050*/  STL [R1+0x58], R0 ;  /* 0x0000580001007387 */ /* 0x0203e20000100800 */
[----:B------:R-:W-:Y:S01]  /*4060*/  FMUL R125, R124, R124 ;  /* 0x0000007c7c7d7220 */ /* 0x000fe20000400000 */
[----:B-1----:R-:W-:-:S05]  /*4070*/  MOV R0, 0x3c80f082 ;  /* 0x3c80f08200007802 */ /* 0x002fca0000000f00 */
[----:B------:R-:W-:-:S04]  /*4080*/  FFMA.FTZ R0, R125, R0, -0.052303962409496307373 ;  /* 0xbd563cae7d007423 */ /* 0x000fc80000010000 */
[----:B------:R-:W-:-:S04]  /*4090*/  FFMA.FTZ R0, R125, R0, 0.1331529766321182251 ;  /* 0x3e0859417d007423 */ /* 0x000fc80000010000 */
[----:B------:R-:W-:-:S04]  /*40a0*/  FFMA.FTZ R0, R125, R0, -0.33332768082618713379 ;  /* 0xbeaaa9ed7d007423 */ /* 0x000fc80000010000 */
[----:B------:R-:W-:Y:S02]  /*40b0*/  FFMA.FTZ R125, R125, R0, RZ ;  /* 0x000000007d7d7223 */ /* 0x000fe400000100ff */
[----:B------:R1:W5:Y:S02]  /*40c0*/  LDL.LU R0, [R1+0x58] ;  /* 0x0000580001007983 */ /* 0x0003640000300800 */
[----:B------:R-:W-:Y:S02]  /*40d0*/  FFMA.FTZ R124, R124, R125, R124 ;  /* 0x0000007d7c7c7223 */ /* 0x000fe4000001007c */
.L_x_89:
[----:B------:R-:W-:Y:S05]  /*40e0*/  BSYNC B0 ;  /* 0x0000000000007941 */ /* 0x000fea0003800000 */
.L_x_87:
[----:B------:R-:W-:Y:S02]  /*40f0*/  FMUL R125, R44, 0.5 ;  /* 0x3f0000002c7d7820 */ /* 0x000fe40000400000 */
[----:B------:R-:W2:Y:S01]  /*4100*/  LDL.LU R44, [R1+0x8] ;  /* 0x00000800012c7983 */ /* 0x000ea20000300800 */
[----:B------:R-:W-:Y:S01]  /*4110*/  FMUL R45, R45, 0.5 ;  /* 0x3f0000002d2d7820 */ /* 0x000fe20000400000 */
[----:B------:R-:W-:Y:S01]  /*4120*/  BSSY B0, `(.L_x_90) ;  /* 0x0000038000007945 */ /* 0x000fe20003800000 */
[----:B------:R-:W-:Y:S01]  /*4130*/  FMUL R47, R47, 0.5 ;  /* 0x3f0000002f2f7820 */ /* 0x000fe20000400000 */
[----:B------:R3:W-:Y:S01]  /*4140*/  STL [R1+0xc], R125 ;  /* 0x00000c7d01007387 */ /* 0x0007e20000100800 */
[----:B------:R-:W-:Y:S01]  /*4150*/  FMUL R40, R40, 0.5 ;  /* 0x3f00000028287820 */ /* 0x000fe20000400000 */
[----:B------:R-:W-:Y:S01]  /*4160*/  FMUL R41, R41, 0.5 ;  /* 0x3f00000029297820 */ /* 0x000fe20000400000 */
[----:B------:R-:W-:Y:S01]  /*4170*/  FMUL R42, R42, 0.5 ;  /* 0x3f0000002a2a7820 */ /* 0x000fe20000400000 */
[----:B------:R4:W-:Y:S01]  /*4180*/  STL [R1+0x4], R45 ;  /* 0x0000042d01007387 */ /* 0x0009e20000100800 */
[----:B------:R-:W-:Y:S01]  /*4190*/  FMUL R43, R43, 0.5 ;  /* 0x3f0000002b2b7820 */ /* 0x000fe20000400000 */
[----:B------:R-:W-:Y:S01]  /*41a0*/  FMUL R66, R66, 0.5 ;  /* 0x3f00000042427820 */ /* 0x000fe20000400000 */
[----:B------:R-:W-:Y:S01]  /*41b0*/  FMUL R67, R67, 0.5 ;  /* 0x3f00000043437820 */ /* 0x000fe20000400000 */
[----:B------:R-:W-:Y:S01]  /*41c0*/  FMUL R65, R65, 0.5 ;  /* 0x3f00000041417820 */ /* 0x000fe20000400000 */
[----:B------:R-:W-:Y:S01]  /*41d0*/  FMUL R64, R64, 0.5 ;  /* 0x3f00000040407820 */ /* 0x000fe20000400000 */
[----:B---3--:R-:W-:Y:S01]  /*41e0*/  FMUL R125, R46, 0.5 ;  /* 0x3f0000002e7d7820 */ /* 0x008fe20000400000 */
[----:B------:R-:W-:Y:S01]  /*41f0*/  FMUL R36, R36, 0.5 ;  /* 0x3f00000024247820 */ /* 0x000fe20000400000 */
        /* <DEDUP_REMOVED lines=19> */
[----:B--2---:R-:W-:-:S04]  /*4330*/  FMUL R44, R44, 0.79788458347320556641 ;  /* 0x3f4c422a2c2c7820 */ /* 0x004fc80000400000 */
[----:B----4-:R-:W-:-:S05]  /*4340*/  FADD.FTZ R45, |R44|, -RZ ;  /* 0x800000ff2c2d7221 */ /* 0x010fca0000010200 */
[----:B------:R-:W-:-:S13]  /*4350*/  FSETP.GE.AND P3, PT, R45, 0.60000002384185791016, PT ;  /* 0x3f19999a2d00780b */ /* 0x000fda0003f66000 */
[----:B------:R-:W-:Y:S05]  /*4360*/  @!P3 BRA `(.L_x_91) ;  /* 0x000000c00000b947 */ /* 0x000fea0003800000 */
[----:B------:R-:W-:Y:S01]  /*4370*/  FMUL R20, R45, 2.8853900432586669922 ;  /* 0x4038aa3b2d147820 */ /* 0x000fe20000400000 */
[----:B-----5:R2:W-:Y:S05]  /*4380*/  STL [R1+0x58], R0 ;  /* 0x0000580001007387 */ /* 0x0205ea0000100800 */
[----:B------:R-:W3:Y:S01]  /*4390*/  MUFU.EX2 R20, R20 ;  /* 0x0000001400147308 */ /* 0x000ee20000000800 */
[----:B--2---:R-:W-:Y:S01]  /*43a0*/  IMAD.MOV.U32 R0, RZ, RZ, 0x3f800000 ;  /* 0x3f800000ff007424 */ /* 0x004fe200078e00ff */
[----:B---3--:R-:W-:-:S06]  /*43b0*/  FADD R20, R20, 1 ;  /* 0x3f80000014147421 */ /* 0x008fcc0000000000 */
[----:B------:R-:W2:Y:S02]  /*43c0*/  MUFU.RCP R20, R20 ;  /* 0x0000001400147308 */ /* 0x000ea40000001000 */
[----:B--2---:R-:W-:Y:S02]  /*43d0*/  FFMA.FTZ R20, R20, -2, R0 ;  /* 0xc000000014147823 */ /* 0x004fe40000010000 */
[----:B------:R2:W5:Y:S01]  /*43e0*/  LDL.LU R0, [R1+0x58] ;  /* 0x0000580001007983 */ /* 0x0005620000300800 */
[----:B------:R-:W-:-:S04]  /*43f0*/  FSETP.GE.AND P3, PT, R45, 9.010913848876953125, PT ;  /* 0x41102cb42d00780b */ /* 0x000fc80003f66000 */
[----:B------:R-:W-:-:S04]  /*4400*/  FSEL R20, R20, 1, !P3 ;  /* 0x3f80000014147808 */ /* 0x000fc80005800000 */
[----:B------:R-:W-:Y:S01]  /*4410*/  LOP3.LUT R20, R20, 0x80000000, R44, 0xf8, !PT ;  /* 0x8000000014147812 */ /* 0x000fe200078ef82c */
[----:B------:R-:W-:Y:S05]  /*4420*/  BRA `(.L_x_92) ;  /* 0x0000007000007947 */ /* 0x000fea0003800000 */
.L_x_91:
[----:B------:R-:W-:Y:S01]  /*4430*/  MOV R20, 0x3c80f082 ;  /* 0x3c80f08200147802 */ /* 0x000fe20000000f00 */
[----:B------:R-:W-:-:S04]  /*4440*/  FMUL R45, R44, R44 ;  /* 0x0000002c2c2d7220 */ /* 0x000fc80000400000 */
[----:B------:R-:W-:-:S04]  /*4450*/  FFMA.FTZ R20, R45, R20, -0.052303962409496307373 ;  /* 0xbd563cae2d147423 */ /* 0x000fc80000010014 */
[----:B------:R-:W-:-:S04]  /*4460*/  FFMA.FTZ R20, R45, R20, 0.1331529766321182251 ;  /* 0x3e0859412d147423 */ /* 0x000fc80000010014 */
[----:B------:R-:W-:-:S04]  /*4470*/  FFMA.FTZ R20, R45, R20, -0.33332768082618713379 ;  /* 0xbeaaa9ed2d147423 */ /* 0x000fc80000010014 */
[----:B------:R-:W-:-:S04]  /*4480*/  FFMA.FTZ R20, R45, R20, RZ ;  /* 0x000000142d147223 */ /* 0x000fc800000100ff */
[----:B------:R-:W-:Y:S02]  /*4490*/  FFMA.FTZ R20, R20, R44, R44 ;  /* 0x0000002c14147223 */ /* 0x000fe4000001002c */
.L_x_92:
[----:B--2---:R-:W-:Y:S05]  /*44a0*/  BSYNC B0 ;  /* 0x0000000000007941 */ /* 0x004fea0003800000 */
.L_x_90:
[----:B------:R-:W2:Y:S01]  /*44b0*/  LDL.LU R44, [R1] ;  /* 0x00000000012c7983 */ /* 0x000ea20000300800 */
[----:B------:R-:W-:-:S03]  /*44c0*/  IMAD.U32 R45, R63, 0x10000, RZ ;  /* 0x000100003f2d7824 */ /* 0x000fc600078e00ff */
[----:B------:R3:W-:Y:S04]  /*44d0*/  STL [R1+0x58], R90 ;  /* 0x0000585a01007387 */ /* 0x0007e80000100800 */
[----:B---3--:R-:W3:Y:S01]  /*44e0*/  LDL.LU R90, [R1+0xc] ;  /* 0x00000c00015a7983 */ /* 0x008ee20000300800 */
[----:B--2---:R-:W-:-:S04]  /*44f0*/  FADD R44, R44, 1 ;  /* 0x3f8000002c2c7421 */ /* 0x004fc80000000000 */
[----:B------:R-:W-:Y:S01]  /*4500*/  @P1 FMUL R45, R44, R125 ;  /* 0x0000007d2c2d1220 */ /* 0x000fe20000400000 */
[----:B------:R-:W-:Y:S01]  /*4510*/  PRMT R44, R63, 0x7632, R44 ;  /* 0x000076323f2c7816 */ /* 0x000fe2000000002c */
[----:B------:R-:W2:Y:S04]  /*4520*/  LDL.LU R125, [R1+0x28] ;  /* 0x00002800017d7983 */ /* 0x000ea80000300800 */
[----:B------:R-:W4:Y:S01]  /*4530*/  LDL.LU R63, [R1+0x10] ;  /* 0x00001000013f7983 */ /* 0x000f220000300800 */
[----:B------:R-:W-:Y:S01]  /*4540*/  FADD R113, R113, 1 ;  /* 0x3f80000071717421 */ /* 0x000fe20000000000 */
[----:B------:R-:W-:-:S03]  /*4550*/  SHF.L.U32 R44, R44, 0x10, RZ ;  /* 0x000000102c2c7819 */ /* 0x000fc600000006ff */
[----:B------:R-:W-:Y:S02]  /*4560*/  @P1 FMUL R44, R113, R47 ;  /* 0x0000002f712c1220 */ /* 0x000fe40000400000 */
[----:B------:R-:W2:Y:S01]  /*4570*/  LDL.LU R113, [R1+0x20] ;  /* 0x0000200001717983 */ /* 0x000ea20000300800 */
[----:B----4-:R-:W-:Y:S01]  /*4580*/  FADD R47, R63, 1 ;  /* 0x3f8000003f2f7421 */ /* 0x010fe20000000000 */
[----:B------:R-:W-:-:S03]  /*4590*/  IMAD.U32 R63, R56, 0x10000, RZ ;  /* 0x00010000383f7824 */ /* 0x000fc600078e00ff */
[----:B------:R-:W-:Y:S02]  /*45a0*/  @P1 FMUL R63, R47, R40 ;  /* 0x000000282f3f1220 */ /* 0x000fe40000400000 */
[----:B------:R-:W4:Y:S01]  /*45b0*/  LDL.LU R40, [R1+0x14] ;  /* 0x0000140001287983 */ /* 0x000f220000300800 */
[----:B------:R-:W-:Y:S01]  /*45c0*/  SHF.L.U32 R47, R57, 0x10, RZ ;  /* 0x00000010392f7819 */ /* 0x000fe200000006ff */
[----:B----4-:R-:W-:-:S04]  /*45d0*/  FADD R40, R40, 1 ;  /* 0x3f80000028287421 */ /* 0x010fc80000000000 */
[----:B------:R-:W-:Y:S02]  /*45e0*/  @P1 FMUL R47, R40, R42 ;  /* 0x0000002a282f1220 */ /* 0x000fe40000400000 */
[----:B------:R-:W4:Y:S02]  /*45f0*/  LDL.LU R42, [R1+0x18] ;  /* 0x00001800012a7983 */ /* 0x000f240000300800 */
[----:B----4-:R-:W-:Y:S01]  /*4600*/  FADD R40, R42, 1 ;  /* 0x3f8000002a287421 */ /* 0x010fe20000000000 */
[----:B------:R-:W-:-:S03]  /*4610*/  IMAD.U32 R42, R58, 0x10000, RZ ;  /* 0x000100003a2a7824 */ /* 0x000fc600078e00ff */
[----:B------:R-:W-:Y:S02]  /*4620*/  @P1 FMUL R42, R40, R36 ;  /* 0x00000024282a1220 */ /* 0x000fe40000400000 */
[----:B------:R-:W4:Y:S01]  /*4630*/  LDL.LU R36, [R1+0x1c] ;  /* 0x00001c0001247983 */ /* 0x000f220000300800 */
[----:B--2---:R-:W-:Y:S01]  /*4640*/  FADD R113, R113, 1 ;  /* 0x3f80000071717421 */ /* 0x004fe20000000000 */
[----:B------:R-:W-:Y:S01]  /*4650*/  SHF.L.U32 R40, R62, 0x10, RZ ;  /* 0x000000103e287819 */ /* 0x000fe200000006ff */
[----:B----4-:R-:W-:-:S04]  /*4660*/  FADD R36, R36, 1 ;  /* 0x3f80000024247421 */ /* 0x010fc80000000000 */
[----:B---3--:R-:W-:Y:S01]  /*4670*/  @P1 FMUL R40, R36, R90 ;  /* 0x0000005a24281220 */ /* 0x008fe20000400000 */
[----:B------:R-:W-:Y:S01]  /*4680*/  IMAD.U32 R36, R52, 0x10000, RZ ;  /* 0x0001000034247824 */ /* 0x000fe200078e00ff */
[----:B------:R-:W2:Y:S01]  /*4690*/  LDL.LU R90, [R1+0x58] ;  /* 0x00005800015a7983 */ /* 0x000ea20000300800 */
[----:B------:R-:W-:-:S03]  /*46a0*/  @P1 FMUL R36, R113, R32 ;  /* 0x0000002071241220 */ /* 0x000fc60000400000 */
[----:B------:R-:W3:Y:S02]  /*46b0*/  LDL.LU R32, [R1+0x54] ;  /* 0x0000540001207983 */ /* 0x000ee40000300800 */
[----:B---3--:R-:W-:Y:S01]  /*46c0*/  FADD R113, R32, 1 ;  /* 0x3f80000020717421 */ /* 0x008fe20000000000 */
[----:B------:R-:W-:-:S03]  /*46d0*/  SHF.L.U32 R32, R60, 0x10, RZ ;  /* 0x000000103c207819 */ /* 0x000fc600000006ff */
[----:B------:R-:W-:Y:S02]  /*46e0*/  @P1 FMUL R32, R113, R64 ;  /* 0x0000004071201220 */ /* 0x000fe40000400000 */
[----:B------:R-:W3:Y:S01]  /*46f0*/  LDL.LU R64, [R1+0x30] ;  /* 0x0000300001407983 */ /* 0x000ee20000300800 */
[----:B------:R-:W-:Y:S01]  /*4700*/  FADD R114, R114, 1 ;  /* 0x3f80000072727421 */ /* 0x000fe20000000000 */
[----:B------:R-:W-:Y:S01]  /*4710*/  FADD R116, R116, 1 ;  /* 0x3f80000074747421 */ /* 0x000fe20000000000 */
[----:B------:R-:W-:Y:S01]  /*4720*/  FADD R118, R118, 1 ;  /* 0x3f80000076767421 */ /* 0x000fe20000000000 */
[----:B------:R-:W-:Y:S01]  /*4730*/  FADD R120, R120, 1 ;  /* 0x3f80000078787421 */ /* 0x000fe20000000000 */
[----:B------:R-:W-:Y:S01]  /*4740*/  FADD R122, R122, 1 ;  /* 0x3f8000007a7a7421 */ /* 0x000fe20000000000 */
[----:B---3--:R-:W-:Y:S01]  /*4750*/  FADD R113, R64, 1 ;  /* 0x3f80000040717421 */ /* 0x008fe20000000000 */
[----:B------:R-:W-:-:S03]  /*4760*/  IMAD.U32 R64, R59, 0x10000, RZ ;  /* 0x000100003b407824 */ /* 0x000fc600078e00ff */
[----:B------:R-:W-:Y:S01]  /*4770*/  @P1 FMUL R64, R113, R38 ;  /* 0x0000002671401220 */ /* 0x000fe20000400000 */
[----:B------:R-:W-:Y:S01]  /*4780*/  FADD R38, R125, 1 ;  /* 0x3f8000007d267421 */ /* 0x000fe20000000000 */
[----:B------:R-:W-:Y:S01]  /*4790*/  SHF.L.U32 R113, R53, 0x10, RZ ;  /* 0x0000001035717819 */ /* 0x000fe200000006ff */
[----:B------:R-:W3:Y:S02]  /*47a0*/  LDL.LU R125, [R1+0x50] ;  /* 0x00005000017d7983 */ /* 0x000ee40000300800 */
[----:B------:R-:W-:Y:S01]  /*47b0*/  @P1 FMUL R113, R38, R34 ;  /* 0x0000002226711220 */ /* 0x000fe20000400000 */
[----:B------:R-:W-:Y:S01]  /*47c0*/  IMAD.U32 R34, R54, 0x10000, RZ ;  /* 0x0001000036227824 */ /* 0x000fe200078e00ff */
[----:B------:R-:W-:Y:S01]  /*47d0*/  @P1 FMUL R34, R114, R28 ;  /* 0x0000001c72221220 */ /* 0x000fe20000400000 */
[----:B------:R-:W-:Y:S01]  /*47e0*/  SHF.L.U32 R28, R55, 0x10, RZ ;  /* 0x00000010371c7819 */ /* 0x000fe200000006ff */
[----:B------:R-:W-:Y:S01]  /*47f0*/  @P1 FMUL R28, R116, R30 ;  /* 0x0000001e741c1220 */ /* 0x000fe20000400000 */
[----:B------:R-:W-:Y:S01]  /*4800*/  IMAD.U32 R30, R48, 0x10000, RZ ;  /* 0x00010000301e7824 */ /* 0x000fe200078e00ff */
[----:B------:R-:W-:Y:S01]  /*4810*/  @P1 FMUL R30, R118, R24 ;  /* 0x00000018761e1220 */ /* 0x000fe20000400000 */
[----:B------:R-:W-:Y:S01]  /*4820*/  SHF.L.U32 R24, R49, 0x10, RZ ;  /* 0x0000001031187819 */ /* 0x000fe200000006ff */
[----:B------:R-:W-:Y:S01]  /*4830*/  @P1 FMUL R24, R120, R26 ;  /* 0x0000001a78181220 */ /* 0x000fe20000400000 */
[----:B------:R-:W4:Y:S01]  /*4840*/  LDL.LU R114, [R1+0x38] ;  /* 0x0000380001727983 */ /* 0x000f220000300800 */
[C---:B------:R-:W-:Y:S01]  /*4850*/  PRMT R26, R50.reuse, 0x7632, R26 ;  /* 0x00007632321a7816 */ /* 0x040fe2000000001a */
[----:B------:R-:W-:Y:S01]  /*4860*/  IMAD.U32 R50, R50, 0x10000, RZ ;  /* 0x0001000032327824 */ /* 0x000fe200078e00ff */
[----:B------:R-:W-:Y:S01]  /*4870*/  @P1 FMUL R50, R122, R46 ;  /* 0x0000002e7a321220 */ /* 0x000fe20000400000 */
[----:B------:R-:W2:Y:S01]  /*4880*/  LDL.LU R118, [R1+0x24] ;  /* 0x0000240001767983 */ /* 0x000ea20000300800 */
[----:B------:R-:W-:Y:S01]  /*4890*/  FADD R124, R124, 1 ;  /* 0x3f8000007c7c7421 */ /* 0x000fe20000000000 */
[----:B------:R-:W-:-:S02]  /*48a0*/  PRMT R56, R56, 0x7632, R56 ;  /* 0x0000763238387816 */ /* 0x000fc40000000038 */
[----:B------:R-:W2:Y:S01]  /*48b0*/  LDL.LU R120, [R1+0x4] ;  /* 0x0000040001787983 */ /* 0x000ea20000300800 */
[----:B------:R-:W-:Y:S02]  /*48c0*/  PRMT R60, R62, 0x7632, R60 ;  /* 0x000076323e3c7816 */ /* 0x000fe4000000003c */
[----:B------:R-:W-:Y:S01]  /*48d0*/  PRMT R52, R52, 0x7632, R52 ;  /* 0x0000763234347816 */ /* 0x000fe20000000034 */
[----:B------:R-:W2:Y:S01]  /*48e0*/  LDL.LU R46, [R1+0x44] ;  /* 0x00004400012e7983 */ /* 0x000ea20000300800 */
[----:B------:R-:W-:Y:S01]  /*48f0*/  IMAD.U32 R62, R61, 0x10000, RZ ;  /* 0x000100003d3e7824 */ /* 0x000fe200078e00ff */
[C---:B------:R-:W-:Y:S02]  /*4900*/  PRMT R38, R51.reuse, 0x7632, R38 ;  /* 0x0000763233267816 */ /* 0x040fe40000000026 */
[----:B------:R-:W3:Y:S01]  /*4910*/  LDL.LU R122, [R1+0x34] ;  /* 0x00003400017a7983 */ /* 0x000ee20000300800 */
[----:B------:R-:W-:Y:S01]  /*4920*/  SHF.L.U32 R51, R51, 0x10, RZ ;  /* 0x0000001033337819 */ /* 0x000fe200000006ff */
[----:B------:R-:W-:Y:S01]  /*4930*/  @P1 FMUL R51, R124, R22 ;  /* 0x000000167c331220 */ /* 0x000fe20000400000 */
[----:B------:R-:W-:-:S02]  /*4940*/  SHF.L.U32 R56, R56, 0x10, RZ ;  /* 0x0000001038387819 */ /* 0x000fc400000006ff */
[----:B------:R-:W-:Y:S02]  /*4950*/  PRMT R58, R58, 0x7632, R58 ;  /* 0x000076323a3a7816 */ /* 0x000fe4000000003a */
[----:B------:R-:W-:Y:S02]  /*4960*/  PRMT R59, R59, 0x7632, R59 ;  /* 0x000076323b3b7816 */ /* 0x000fe4000000003b */
[----:B------:R-:W-:Y:S01]  /*4970*/  PRMT R57, R57, 0x7632, R57 ;  /* 0x0000763239397816 */ /* 0x000fe20000000039 */
[----:B----4-:R-:W-:-:S04]  /*4980*/  FADD R114, R114, 1 ;  /* 0x3f80000072727421 */ /* 0x010fc80000000000 */
[----:B------:R-:W-:Y:S02]  /*4990*/  @P1 FMUL R62, R114, R66 ;  /* 0x00000042723e1220 */ /* 0x000fe40000400000 */
[----:B------:R-:W4:Y:S04]  /*49a0*/  LDL.LU R66, [R1+0x40] ;  /* 0x0000400001427983 */ /* 0x000f280000300800 */
[----:B------:R-:W4:Y:S01]  /*49b0*/  LDL.LU R114, [R1+0x3c] ;  /* 0x00003c0001727983 */ /* 0x000f220000300800 */
[----:B--2---:R-:W-:-:S03]  /*49c0*/  FADD R46, R46, 1 ;  /* 0x3f8000002e2e7421 */ /* 0x004fc60000000000 */
[----:B------:R-:W2:Y:S01]  /*49d0*/  LDL.LU R124, [R1+0x48] ;  /* 0x00004800017c7983 */ /* 0x000ea20000300800 */
[----:B------:R-:W-:-:S03]  /*49e0*/  @P1 FMUL R56, R46, R41 ;  /* 0x000000292e381220 */ /* 0x000fc60000400000 */
[----:B------:R-:W2:Y:S01]  /*49f0*/  LDL.LU R41, [R1+0x2c] ;  /* 0x00002c0001297983 */ /* 0x000ea20000300800 */
[----:B---3--:R-:W-:-:S03]  /*4a00*/  FADD R22, R125, 1 ;  /* 0x3f8000007d167421 */ /* 0x008fc60000000000 */
[----:B------:R-:W3:Y:S01]  /*4a10*/  LDL.LU R125, [R1+0x4c] ;  /* 0x00004c00017d7983 */ /* 0x000ee20000300800 */
[----:B------:R-:W-:Y:S02]  /*4a20*/  PRMT R48, R48, 0x7632, R48 ;  /* 0x0000763230307816 */ /* 0x000fe40000000030 */
[----:B------:R-:W-:Y:S02]  /*4a30*/  PRMT R61, R60, 0x7632, R61 ;  /* 0x000076323c3d7816 */ /* 0x000fe4000000003d */
[----:B------:R-:W-:Y:S02]  /*4a40*/  SHF.L.U32 R58, R58, 0x10, RZ ;  /* 0x000000103a3a7819 */ /* 0x000fe400000006ff */
[----:B------:R-:W-:Y:S02]  /*4a50*/  SHF.L.U32 R59, R59, 0x10, RZ ;  /* 0x000000103b3b7819 */ /* 0x000fe400000006ff */
[----:B------:R-:W-:Y:S02]  /*4a60*/  PRMT R53, R53, 0x7632, R53 ;  /* 0x0000763235357816 */ /* 0x000fe40000000035 */
[----:B------:R-:W-:-:S02]  /*4a70*/  PRMT R54, R54, 0x7632, R54 ;  /* 0x0000763236367816 */ /* 0x000fc40000000036 */
[----:B------:R-:W-:Y:S01]  /*4a80*/  PRMT R55, R55, 0x7632, R55 ;  /* 0x0000763237377816 */ /* 0x000fe20000000037 */
[----:B------:R-:W-:Y:S01]  /*4a90*/  IMAD.U32 R57, R57, 0x10000, RZ ;  /* 0x0001000039397824 */ /* 0x000fe200078e00ff */
[----:B------:R-:W-:Y:S01]  /*4aa0*/  PRMT R49, R49, 0x7632, R49 ;  /* 0x0000763231317816 */ /* 0x000fe20000000031 */
[----:B------:R-:W-:Y:S01]  /*4ab0*/  IMAD.U32 R53, R53, 0x10000, RZ ;  /* 0x0001000035357824 */ /* 0x000fe200078e00ff */
[----:B------:R-:W-:Y:S01]  /*4ac0*/  PRMT R116, R61, 0x7632, R116 ;  /* 0x000076323d747816 */ /* 0x000fe20000000074 */
[----:B------:R-:W-:Y:S01]  /*4ad0*/  IMAD.U32 R55, R55, 0x10000, RZ ;  /* 0x0001000037377824 */ /* 0x000fe200078e00ff */
[----:B------:R-:W-:Y:S01]  /*4ae0*/  FSETP.GEU.AND P5, PT, R17, R45, PT ;  /* 0x0000002d1100720b */ /* 0x000fe20003fae000 */
[----:B------:R-:W-:Y:S01]  /*4af0*/  IMAD.U32 R49, R49, 0x10000, RZ ;  /* 0x0001000031317824 */ /* 0x000fe200078e00ff */
[----:B------:R-:W-:Y:S02]  /*4b00*/  FSETP.GEU.AND P4, PT, R19, R63, PT ;  /* 0x0000003f1300720b */ /* 0x000fe40003f8e000 */
[----:B------:R-:W-:-:S02]  /*4b10*/  FSETP.NAN.AND P3, PT, R71, R71, PT ;  /* 0x000000474700720b */ /* 0x000fc40003f68000 */
[----:B------:R-:W-:Y:S01]  /*4b20*/  FSETP.GEU.AND P6, PT, R69, R47, PT ;  /* 0x0000002f4500720b */ /* 0x000fe20003fce000 */
[----:B------:R-:W-:Y:S01]  /*4b30*/  UPLOP3.LUT UP0, UPT, UPT, UPT, UPT, 0x40, 0x0 ;  /* 0x000000000000789c */ /* 0x000fe20003f0e870 */
[----:B----4-:R-:W-:Y:S01]  /*4b40*/  FADD R114, R114, 1 ;  /* 0x3f80000072727421 */ /* 0x010fe20000000000 */
[----:B--2---:R-:W-:Y:S01]  /*4b50*/  FADD R46, R41, 1 ;  /* 0x3f800000292e7421 */ /* 0x004fe20000000000 */
[----:B------:R-:W-:Y:S01]  /*4b60*/  IMAD.U32 R41, R52, 0x10000, RZ ;  /* 0x0001000034297824 */ /* 0x000fe200078e00ff */
[----:B------:R-:W-:Y:S01]  /*4b70*/  FADD R52, R122, 1 ;  /* 0x3f8000007a347421 */ /* 0x000fe20000000000 */
[----:B------:R-:W-:Y:S01]  /*4b80*/  @P1 FMUL R58, R114, R37 ;  /* 0x00000025723a1220 */ /* 0x000fe20000400000 */
[----:B------:R-:W-:Y:S02]  /*4b90*/  IMAD.U32 R37, R60, 0x10000, RZ ;  /* 0x000100003c257824 */ /* 0x000fe400078e00ff */
[----:B------:R-:W-:Y:S01]  /*4ba0*/  @P1 FMUL R59, R52, R39 ;  /* 0x00000027343b1220 */ /* 0x000fe20000400000 */
[----:B------:R-:W-:Y:S01]  /*4bb0*/  SHF.L.U32 R39, R48, 0x10, RZ ;  /* 0x0000001030277819 */ /* 0x000fe200000006ff */
[----:B------:R-:W-:Y:S01]  /*4bc0*/  FADD R48, R119, 1 ;  /* 0x3f80000077307421 */ /* 0x000fe20000000000 */
[----:B------:R-:W-:Y:S01]  /*4bd0*/  SHF.L.U32 R60, R61, 0x10, RZ ;  /* 0x000000103d3c7819 */ /* 0x000fe200000006ff */
[----:B------:R-:W-:Y:S01]  /*4be0*/  @P1 FMUL R60, R22, R65 ;  /* 0x00000041163c1220 */ /* 0x000fe20000400000 */
[----:B------:R-:W-:Y:S01]  /*4bf0*/  @P1 FMUL R41, R46, R33 ;  /* 0x000000212e291220 */ /* 0x000fe20000400000 */
[----:B------:R-:W-:Y:S01]  /*4c00*/  FADD R66, R66, 1 ;  /* 0x3f80000042427421 */ /* 0x000fe20000000000 */
[----:B------:R-:W-:Y:S01]  /*4c10*/  FADD R22, R118, 1 ;  /* 0x3f80000076167421 */ /* 0x000fe20000000000 */
[----:B------:R-:W-:Y:S01]  /*4c20*/  FADD R46, R115, 1 ;  /* 0x3f800000732e7421 */ /* 0x000fe20000000000 */
[----:B------:R-:W-:Y:S01]  /*4c30*/  FADD R52, R117, 1 ;  /* 0x3f80000075347421 */ /* 0x000fe20000000000 */
[----:B------:R-:W-:Y:S01]  /*4c40*/  @P1 FMUL R39, R48, R25 ;  /* 0x0000001930271220 */ /* 0x000fe20000400000 */
[----:B------:R-:W-:Y:S01]  /*4c50*/  SHF.L.U32 R33, R54, 0x10, RZ ;  /* 0x0000001036217819 */ /* 0x000fe200000006ff */
[----:B------:R-:W-:Y:S01]  /*4c60*/  FADD R48, R20, 1 ;  /* 0x3f80000014307421 */ /* 0x000fe20000000000 */
[----:B------:R-:W-:Y:S01]  /*4c70*/  @P1 FMUL R57, R66, R43 ;  /* 0x0000002b42391220 */ /* 0x000fe20000400000 */
[----:B------:R-:W-:Y:S01]  /*4c80*/  @P1 FMUL R53, R22, R35 ;  /* 0x0000002316351220 */ /* 0x000fe20000400000 */
[----:B------:R-:W-:Y:S01]  /*4c90*/  @P1 FMUL R33, R46, R29 ;  /* 0x0000001d2e211220 */ /* 0x000fe20000400000 */
[----:B---3--:R-:W-:Y:S01]  /*4ca0*/  FADD R20, R125, 1 ;  /* 0x3f8000007d147421 */ /* 0x008fe20000000000 */
[----:B------:R-:W-:Y:S01]  /*4cb0*/  FADD R43, R124, 1 ;  /* 0x3f8000007c2b7421 */ /* 0x000fe20000000000 */
[----:B------:R-:W-:Y:S01]  /*4cc0*/  FADD R22, R121, 1 ;  /* 0x3f80000079167421 */ /* 0x000fe20000000000 */
[----:B------:R-:W-:Y:S01]  /*4cd0*/  FADD R46, R123, 1 ;  /* 0x3f8000007b2e7421 */ /* 0x000fe20000000000 */
[----:B------:R-:W-:Y:S01]  /*4ce0*/  @P1 FMUL R55, R52, R31 ;  /* 0x0000001f34371220 */ /* 0x000fe20000400000 */
[----:B------:R-:W-:Y:S01]  /*4cf0*/  SHF.L.U32 R31, R116, 0x10, RZ ;  /* 0x00000010741f7819 */ /* 0x000fe200000006ff */
[----:B------:R-:W-:Y:S01]  /*4d00*/  IMAD.U32 R29, R38, 0x10000, RZ ;  /* 0x00010000261d7824 */ /* 0x000fe200078e00ff */
[----:B------:R-:W-:Y:S01]  /*4d10*/  SHF.L.U32 R25, R26, 0x10, RZ ;  /* 0x000000101a197819 */ /* 0x000fe200000006ff */
[----:B------:R-:W-:Y:S01]  /*4d20*/  @P1 FMUL R31, R20, R67 ;  /* 0x00000043141f1220 */ /* 0x000fe20000400000 */
[----:B------:R-:W-:Y:S01]  /*4d30*/  @P1 FMUL R37, R43, R120 ;  /* 0x000000782b251220 */ /* 0x000fe20000400000 */
[----:B------:R-:W-:Y:S01]  /*4d40*/  @P1 FMUL R49, R22, R27 ;  /* 0x0000001b16311220 */ /* 0x000fe20000400000 */
[----:B------:R-:W-:Y:S01]  /*4d50*/  @P1 FMUL R25, R46, R21 ;  /* 0x000000152e191220 */ /* 0x000fe20000400000 */
[----:B------:R-:W-:Y:S01]  /*4d60*/  @P1 FMUL R29, R48, R23 ;  /* 0x00000017301d1220 */ /* 0x000fe20000400000 */
[----:B------:R-:W-:-:S02]  /*4d70*/  FSEL R20, R17, R45, !P5 ;  /* 0x0000002d11147208 */ /* 0x000fc40006800000 */
[-C--:B------:R-:W-:Y:S02]  /*4d80*/  FSETP.GEU.AND P1, PT, R71, R42.reuse, PT ;  /* 0x0000002a4700720b */ /* 0x080fe40003f2e000 */
[----:B------:R-:W-:Y:S02]  /*4d90*/  FSETP.NAN.AND P5, PT, R17, R17, PT ;  /* 0x000000111100720b */ /* 0x000fe40003fa8000 */
[----:B------:R-:W-:Y:S02]  /*4da0*/  FSEL R22, R19, R63, !P4 ;  /* 0x0000003f13167208 */ /* 0x000fe40006000000 */
[----:B------:R-:W-:Y:S02]  /*4db0*/  FSEL R38, R71, R42, !P1 ;  /* 0x0000002a47267208 */ /* 0x000fe40004800000 */
[----:B------:R-:W-:Y:S02]  /*4dc0*/  FSETP.NAN.AND P4, PT, R19, R19, PT ;  /* 0x000000131300720b */ /* 0x000fe40003f88000 */
[----:B------:R-:W-:-:S02]  /*4dd0*/  @P0 FSEL R17, R17, R20, P5 ;  /* 0x0000001411110208 */ /* 0x000fc40002800000 */
[-C--:B------:R-:W-:Y:S02]  /*4de0*/  FSETP.GEU.AND P5, PT, R87, R51.reuse, PT ;  /* 0x000000335700720b */ /* 0x080fe40003fae000 */
[----:B------:R-:W-:Y:S02]  /*4df0*/  @P0 FSEL R71, R71, R38, P3 ;  /* 0x0000002647470208 */ /* 0x000fe40001800000 */
[----:B------:R-:W-:Y:S02]  /*4e00*/  @P0 FSEL R19, R19, R22, P4 ;  /* 0x0000001613130208 */ /* 0x000fe40002000000 */
[----:B------:R-:W-:Y:S02]  /*4e10*/  FSETP.GEU.AND P4, PT, R83, R24, PT ;  /* 0x000000185300720b */ /* 0x000fe40003f8e000 */
[----:B------:R-:W-:Y:S02]  /*4e20*/  FSEL R38, R87, R51, !P5 ;  /* 0x0000003357267208 */ /* 0x000fe40006800000 */
[----:B------:R-:W-:-:S02]  /*4e30*/  FSETP.GEU.AND P5, PT, R81, R30, PT ;  /* 0x0000001e5100720b */ /* 0x000fc40003fae000 */
[C---:B------:R-:W-:Y:S02]  /*4e40*/  FSEL R26, R69.reuse, R47, !P6 ;  /* 0x0000002f451a7208 */ /* 0x040fe40007000000 */
[----:B------:R-:W-:Y:S02]  /*4e50*/  FSETP.NAN.AND P1, PT, R69, R69, PT ;  /* 0x000000454500720b */ /* 0x000fe40003f28000 */
[----:B------:R-:W-:Y:S02]  /*4e60*/  FSETP.GEU.AND P6, PT, R85, R50, PT ;  /* 0x000000325500720b */ /* 0x000fe40003fce000 */
[----:B------:R-:W-:Y:S02]  /*4e70*/  FSEL R22, R83, R24, !P4 ;  /* 0x0000001853167208 */ /* 0x000fe40006000000 */
[----:B------:R-:W-:Y:S02]  /*4e80*/  FSETP.NAN.AND P3, PT, R87, R87, PT ;  /* 0x000000575700720b */ /* 0x000fe40003f68000 */
[----:B------:R-:W-:-:S02]  /*4e90*/  FSETP.NAN.AND P4, PT, R81, R81, PT ;  /* 0x000000515100720b */ /* 0x000fc40003f88000 */
[----:B------:R-:W-:Y:S02]  /*4ea0*/  FSEL R20, R81, R30, !P5 ;  /* 0x0000001e51147208 */ /* 0x000fe40006800000 */
[----:B------:R-:W-:Y:S02]  /*4eb0*/  FSETP.GEU.AND P5, PT, R79, R28, PT ;  /* 0x0000001c4f00720b */ /* 0x000fe40003fae000 */
[----:B------:R-:W-:Y:S02]  /*4ec0*/  @P0 FSEL R69, R69, R26, P1 ;  /* 0x0000001a45450208 */ /* 0x000fe40000800000 */
[----:B------:R-:W-:Y:S02]  /*4ed0*/  FSEL R26, R85, R50, !P6 ;  /* 0x00000032551a7208 */ /* 0x000fe40007000000 */
[----:B------:R-:W-:Y:S02]  /*4ee0*/  FSETP.NAN.AND P6, PT, R83, R83, PT ;  /* 0x000000535300720b */ /* 0x000fe40003fc8000 */
[----:B------:R-:W-:-:S02]  /*4ef0*/  @P0 FSEL R87, R87, R38, P3 ;  /* 0x0000002657570208 */ /* 0x000fc40001800000 */
[----:B------:R-:W-:Y:S02]  /*4f00*/  @P0 FSEL R81, R81, R20, P4 ;  /* 0x0000001451510208 */ /* 0x000fe40002000000 */
[----:B------:R-:W-:Y:S02]  /*4f10*/  FSETP.GEU.AND P4, PT, R75, R113, PT ;  /* 0x000000714b00720b */ /* 0x000fe40003f8e000 */
[----:B------:R-:W-:Y:S02]  /*4f20*/  FSEL R38, R79, R28, !P5 ;  /* 0x0000001c4f267208 */ /* 0x000fe40006800000 */
[----:B------:R-:W-:Y:S02]  /*4f30*/  FSETP.GEU.AND P5, PT, R73, R64, PT ;  /* 0x000000404900720b */ /* 0x000fe40003fae000 */
[----:B------:R-:W-:Y:S02]  /*4f40*/  FSETP.NAN.AND P1, PT, R85, R85, PT ;  /* 0x000000555500720b */ /* 0x000fe40003f28000 */
[----:B------:R-:W-:-:S02]  /*4f50*/  @P0 FSEL R83, R83, R22, P6 ;  /* 0x0000001653530208 */ /* 0x000fc40003000000 */
[----:B------:R-:W-:Y:S02]  /*4f60*/  FSETP.GEU.AND P6, PT, R77, R34, PT ;  /* 0x000000224d00720b */ /* 0x000fe40003fce000 */
[----:B------:R-:W-:Y:S02]  /*4f70*/  FSEL R22, R75, R113, !P4 ;  /* 0x000000714b167208 */ /* 0x000fe40006000000 */
[C---:B------:R-:W-:Y:S02]  /*4f80*/  FSETP.NAN.AND P4, PT, R73.reuse, R73, PT ;  /* 0x000000494900720b */ /* 0x040fe40003f88000 */
[----:B------:R-:W-:Y:S02]  /*4f90*/  FSEL R20, R73, R64, !P5 ;  /* 0x0000004049147208 */ /* 0x000fe40006800000 */
[----:B------:R-:W-:Y:S02]  /*4fa0*/  FSETP.GT.AND P5, PT, R15, R42, PT ;  /* 0x0000002a0f00720b */ /* 0x000fe40003fa4000 */
[----:B------:R-:W-:-:S02]  /*4fb0*/  @P0 FSEL R85, R85, R26, P1 ;  /* 0x0000001a55550208 */ /* 0x000fc40000800000 */
[----:B------:R-:W-:Y:S02]  /*4fc0*/  FSEL R26, R77, R34, !P6 ;  /* 0x000000224d1a7208 */ /* 0x000fe40007000000 */
[----:B------:R-:W-:Y:S02]  /*4fd0*/  FSETP.NAN.AND P6, PT, R75, R75, PT ;  /* 0x0000004b4b00720b */ /* 0x000fe40003fc8000 */
[----:B------:R-:W-:Y:S02]  /*4fe0*/  @P0 FSEL R73, R73, R20, P4 ;  /* 0x0000001449490208 */ /* 0x000fe40002000000 */
[----:B------:R-:W-:Y:S02]  /*4ff0*/  FSETP.GT.AND P4, PT, R11, R63, PT ;  /* 0x0000003f0b00720b */ /* 0x000fe40003f84000 */
[----:B------:R-:W-:Y:S02]  /*5000*/  FSEL R42, R15, R42, P5 ;  /* 0x0000002a0f2a7208 */ /* 0x000fe40002800000 */
[----:B------:R-:W-:-:S02]  /*5010*/  FSETP.GT.AND P5, PT, R7, R40, PT ;  /* 0x000000280700720b */ /* 0x000fc40003fa4000 */
[----:B------:R-:W-:Y:S02]  /*5020*/  @P0 FSEL R75, R75, R22, P6 ;  /* 0x000000164b4b0208 */ /* 0x000fe40003000000 */
[----:B------:R-:W-:Y:S02]  /*5030*/  FSETP.NAN.AND P1, PT, R77, R77, PT ;  /* 0x0000004d4d00720b */ /* 0x000fe40003f28000 */
[----:B------:R-:W-:Y:S02]  /*5040*/  FSEL R22, R11, R63, P4 ;  /* 0x0000003f0b167208 */ /* 0x000fe40002000000 */
[----:B------:R-:W-:Y:S02]  /*5050*/  FSETP.GT.AND P6, PT, R13, R47, PT ;  /* 0x0000002f0d00720b */ /* 0x000fe40003fc4000 */
[C---:B------:R-:W-:Y:S02]  /*5060*/  FSETP.NAN.AND P4, PT, R7.reuse, R7, PT ;  /* 0x000000070700720b */ /* 0x040fe40003f88000 */
[----:B------:R-:W-:-:S02]  /*5070*/  FSEL R20, R7, R40, P5 ;  /* 0x0000002807147208 */ /* 0x000fc40002800000 */
[----:B------:R-:W-:Y:S02]  /*5080*/  @P0 FSEL R77, R77, R26, P1 ;  /* 0x0000001a4d4d0208 */ /* 0x000fe40000800000 */
[----:B------:R-:W-:Y:S02]  /*5090*/  FSEL R26, R13, R47, P6 ;  /* 0x0000002f0d1a7208 */ /* 0x000fe40003000000 */
[----:B------:R-:W-:Y:S02]  /*50a0*/  @P0 FSEL R7, R7, R20, P4 ;  /* 0x0000001407070208 */ /* 0x000fe40002000000 */
[----:B------:R-:W-:Y:S02]  /*50b0*/  FSETP.NAN.AND P3, PT, R79, R79, PT ;  /* 0x0000004f4f00720b */ /* 0x000fe40003f68000 */
[----:B------:R-:W-:Y:S02]  /*50c0*/  FSETP.NAN.AND P6, PT, R11, R11, PT ;  /* 0x0000000b0b00720b */ /* 0x000fe40003fc8000 */
[----:B------:R-:W-:-:S02]  /*50d0*/  FSETP.GEU.AND P4, PT, R3, R40, PT ;  /* 0x000000280300720b */ /* 0x000fc40003f8e000 */
[----:B------:R-:W-:Y:S02]  /*50e0*/  @P0 FSEL R79, R79, R38, P3 ;  /* 0x000000264f4f0208 */ /* 0x000fe40001800000 */
[----:B------:R-:W-:Y:S02]  /*50f0*/  @P0 FSEL R11, R11, R22, P6 ;  /* 0x000000160b0b0208 */ /* 0x000fe40003000000 */
[----:B------:R-:W-:Y:S02]  /*5100*/  FSEL R40, R3, R40, !P4 ;  /* 0x0000002803287208 */ /* 0x000fe40006000000 */
[----:B------:R-:W-:Y:S02]  /*5110*/  FSETP.NAN.AND P3, PT, R15, R15, PT ;  /* 0x0000000f0f00720b */ /* 0x000fe40003f68000 */
[----:B------:R-:W-:Y:S02]  /*5120*/  FSETP.GT.AND P6, PT, R9, R45, PT ;  /* 0x0000002d0900720b */ /* 0x000fe40003fc4000 */
[----:B------:R-:W-:-:S02]  /*5130*/  FSETP.GT.AND P4, PT, R5, R62, PT ;  /* 0x0000003e0500720b */ /* 0x000fc40003f84000 */
[----:B-----5:R-:W-:Y:S02]  /*5140*/  FSETP.GEU.AND P5, PT, R0, R62, PT ;  /* 0x0000003e0000720b */ /* 0x020fe40003fae000 */
[----:B------:R-:W-:Y:S02]  /*5150*/  FSETP.NAN.AND P1, PT, R13, R13, PT ;  /* 0x0000000d0d00720b */ /* 0x000fe40003f28000 */
[----:B------:R-:W-:Y:S02]  /*5160*/  @P0 FSEL R15, R15, R42, P3 ;  /* 0x0000002a0f0f0208 */ /* 0x000fe40001800000 */
[----:B------:R-:W-:Y:S02]  /*5170*/  FSEL R22, R9, R45, P6 ;  /* 0x0000002d09167208 */ /* 0x000fe40003000000 */
[C---:B------:R-:W-:Y:S02]  /*5180*/  FSEL R20, R5.reuse, R62, P4 ;  /* 0x0000003e05147208 */ /* 0x040fe40002000000 */
[----:B------:R-:W-:-:S02]  /*5190*/  FSETP.NAN.AND P3, PT, R5, R5, PT ;  /* 0x000000050500720b */ /* 0x000fc40003f68000 */
[----:B------:R-:W-:Y:S02]  /*51a0*/  FSETP.NAN.AND P6, PT, R3, R3, PT ;  /* 0x000000030300720b */ /* 0x000fe40003fc8000 */
[C---:B------:R-:W-:Y:S02]  /*51b0*/  FSEL R21, R0.reuse, R62, !P5 ;  /* 0x0000003e00157208 */ /* 0x040fe40006800000 */
[----:B------:R-:W-:Y:S02]  /*51c0*/  FSETP.NAN.AND P4, PT, R0, R0, PT ;  /* 0x000000000000720b */ /* 0x000fe40003f88000 */
[----:B------:R-:W-:Y:S02]  /*51d0*/  FSETP.GEU.AND P5, PT, R105, R32, PT ;  /* 0x000000206900720b */ /* 0x000fe40003fae000 */
[----:B------:R-:W-:Y:S02]  /*51e0*/  @P0 FSEL R13, R13, R26, P1 ;  /* 0x0000001a0d0d0208 */ /* 0x000fe40000800000 */
[----:B------:R-:W-:-:S02]  /*51f0*/  FSETP.NAN.AND P1, PT, R9, R9, PT ;  /* 0x000000090900720b */ /* 0x000fc40003f28000 */
[----:B------:R-:W-:Y:S02]  /*5200*/  @P0 FSEL R5, R5, R20, P3 ;  /* 0x0000001405050208 */ /* 0x000fe40001800000 */
[----:B------:R-:W-:Y:S02]  /*5210*/  @P0 FSEL R3, R3, R40, P6 ;  /* 0x0000002803030208 */ /* 0x000fe40003000000 */
[----:B------:R-:W-:Y:S02]  /*5220*/  @P0 FSEL R0, R0, R21, P4 ;  /* 0x0000001500000208 */ /* 0x000fe40002000000 */
[----:B------:R-:W-:Y:S02]  /*5230*/  FSETP.GT.AND P6, PT, R110, R32, PT ;  /* 0x000000206e00720b */ /* 0x000fe40003fc4000 */
[----:B------:R-:W-:Y:S02]  /*5240*/  FSETP.GT.AND P4, PT, R111, R36, PT ;  /* 0x000000246f00720b */ /* 0x000fe40003f84000 */
[----:B------:R-:W-:-:S02]  /*5250*/  FSEL R20, R105, R32, !P5 ;  /* 0x0000002069147208 */ /* 0x000fc40006800000 */
[----:B------:R-:W-:Y:S02]  /*5260*/  FSETP.GEU.AND P5, PT, R106, R36, PT ;  /* 0x000000246a00720b */ /* 0x000fe40003fae000 */
[----:B------:R-:W-:Y:S02]  /*5270*/  @P0 FSEL R9, R9, R22, P1 ;  /* 0x0000001609090208 */ /* 0x000fe40000800000 */
[----:B------:R-:W-:Y:S02]  /*5280*/  FSEL R23, R110, R32, P6 ;  /* 0x000000206e177208 */ /* 0x000fe40003000000 */
[-C--:B------:R-:W-:Y:S02]  /*5290*/  FSEL R22, R111, R36.reuse, P4 ;  /* 0x000000246f167208 */ /* 0x080fe40002000000 */
[----:B------:R-:W-:Y:S02]  /*52a0*/  FSETP.NAN.AND P6, PT, R105, R105, PT ;  /* 0x000000696900720b */ /* 0x000fe40003fc8000 */
[----:B------:R-:W-:-:S02]  /*52b0*/  FSEL R21, R106, R36, !P5 ;  /* 0x000000246a157208 */ /* 0x000fc40006800000 */
[C---:B------:R-:W-:Y:S02]  /*52c0*/  FSETP.NAN.AND P4, PT, R106.reuse, R106, PT ;  /* 0x0000006a6a00720b */ /* 0x040fe40003f88000 */
[----:B------:R-:W-:Y:S02]  /*52d0*/  FSETP.GT.AND P5, PT, R103, R51, PT ;  /* 0x000000336700720b */ /* 0x000fe40003fa4000 */
[----:B------:R-:W-:Y:S02]  /*52e0*/  @P0 FSEL R105, R105, R20, P6 ;  /* 0x0000001469690208 */ /* 0x000fe40003000000 */
[----:B------:R-:W-:Y:S02]  /*52f0*/  @P0 FSEL R106, R106, R21, P4 ;  /* 0x000000156a6a0208 */ /* 0x000fe40002000000 */
[----:B------:R-:W-:Y:S02]  /*5300*/  FSETP.GT.AND P4, PT, R99, R24, PT ;  /* 0x000000186300720b */ /* 0x000fe40003f84000 */
[----:B------:R-:W-:-:S02]  /*5310*/  FSEL R20, R103, R51, P5 ;  /* 0x0000003367147208 */ /* 0x000fc40002800000 */
[----:B------:R-:W-:Y:S02]  /*5320*/  FSETP.GT.AND P5, PT, R97, R30, PT ;  /* 0x0000001e6100720b */ /* 0x000fe40003fa4000 */
[----:B------:R-:W-:Y:S02]  /*5330*/  FSETP.NAN.AND P3, PT, R111, R111, PT ;  /* 0x0000006f6f00720b */ /* 0x000fe40003f68000 */
[----:B------:R-:W-:Y:S02]  /*5340*/  FSEL R24, R99, R24, P4 ;  /* 0x0000001863187208 */ /* 0x000fe40002000000 */
[C---:B------:R-:W-:Y:S02]  /*5350*/  FSETP.NAN.AND P4, PT, R97.reuse, R97, PT ;  /* 0x000000616100720b */ /* 0x040fe40003f88000 */
[----:B------:R-:W-:Y:S02]  /*5360*/  FSEL R30, R97, R30, P5 ;  /* 0x0000001e611e7208 */ /* 0x000fe40002800000 */
[----:B------:R-:W-:-:S02]  /*5370*/  FSETP.GT.AND P5, PT, R95, R28, PT ;  /* 0x0000001c5f00720b */ /* 0x000fc40003fa4000 */
[----:B------:R-:W-:Y:S02]  /*5380*/  FSETP.GT.AND P6, PT, R101, R50, PT ;  /* 0x000000326500720b */ /* 0x000fe40003fc4000 */
[----:B------:R-:W-:Y:S02]  /*5390*/  @P0 FSEL R111, R111, R22, P3 ;  /* 0x000000166f6f0208 */ /* 0x000fe40001800000 */
[----:B------:R-:W-:Y:S02]  /*53a0*/  FSETP.NAN.AND P3, PT, R103, R103, PT ;  /* 0x000000676700720b */ /* 0x000fe40003f68000 */
[----:B------:R-:W-:Y:S02]  /*53b0*/  @P0 FSEL R97, R97, R30, P4 ;  /* 0x0000001e61610208 */ /* 0x000fe40002000000 */
[----:B------:R-:W-:Y:S02]  /*53c0*/  FSETP.GT.AND P4, PT, R91, R113, PT ;  /* 0x000000715b00720b */ /* 0x000fe40003f84000 */
[----:B------:R-:W-:-:S02]  /*53d0*/  FSEL R28, R95, R28, P5 ;  /* 0x0000001c5f1c7208 */ /* 0x000fc40002800000 */
[----:B------:R-:W-:Y:S02]  /*53e0*/  FSETP.NAN.AND P1, PT, R110, R110, PT ;  /* 0x0000006e6e00720b */ /* 0x000fe40003f28000 */
[----:B------:R-:W-:Y:S02]  /*53f0*/  FSEL R50, R101, R50, P6 ;  /* 0x0000003265327208 */ /* 0x000fe40003000000 */
[----:B------:R-:W-:Y:S02]  /*5400*/  FSETP.GT.AND P5, PT, R89, R64, PT ;  /* 0x000000405900720b */ /* 0x000fe40003fa4000 */
[----:B------:R-:W-:Y:S02]  /*5410*/  FSETP.NAN.AND P6, PT, R99, R99, PT ;  /* 0x000000636300720b */ /* 0x000fe40003fc8000 */
[----:B------:R-:W-:Y:S02]  /*5420*/  @P0 FSEL R103, R103, R20, P3 ;  /* 0x0000001467670208 */ /* 0x000fe40001800000 */
[----:B------:R-:W-:-:S02]  /*5430*/  FSEL R20, R91, R113, P4 ;  /* 0x000000715b147208 */ /* 0x000fc40002000000 */
[----:B------:R-:W-:Y:S02]  /*5440*/  @P0 FSEL R110, R110, R23, P1 ;  /* 0x000000176e6e0208 */ /* 0x000fe40000800000 */
[C---:B------:R-:W-:Y:S02]  /*5450*/  FSETP.NAN.AND P4, PT, R89.reuse, R89, PT ;  /* 0x000000595900720b */ /* 0x040fe40003f88000 */
[----:B------:R-:W-:Y:S02]  /*5460*/  FSEL R64, R89, R64, P5 ;  /* 0x0000004059407208 */ /* 0x000fe40002800000 */
[----:B------:R-:W-:Y:S02]  /*5470*/  FSETP.NAN.AND P1, PT, R101, R101, PT ;  /* 0x000000656500720b */ /* 0x000fe40003f28000 */
[----:B------:R-:W-:Y:S02]  /*5480*/  @P0 FSEL R99, R99, R24, P6 ;  /* 0x0000001863630208 */ /* 0x000fe40003000000 */
[----:B------:R-:W-:-:S02]  /*5490*/  FSETP.GT.AND P6, PT, R93, R34, PT ;  /* 0x000000225d00720b */ /* 0x000fc40003fc4000 */
[----:B------:R-:W-:Y:S02]  /*54a0*/  @P0 FSEL R89, R89, R64, P4 ;  /* 0x0000004059590208 */ /* 0x000fe40002000000 */
[----:B------:R-:W-:Y:S02]  /*54b0*/  @P0 FSEL R101, R101, R50, P1 ;  /* 0x0000003265650208 */ /* 0x000fe40000800000 */
[----:B------:R-:W-:Y:S02]  /*54c0*/  FSETP.GEU.AND P4, PT, R68, R56, PT ;  /* 0x000000384400720b */ /* 0x000fe40003f8e000 */
[C---:B------:R-:W-:Y:S02]  /*54d0*/  FSETP.NAN.AND P1, PT, R93.reuse, R93, PT ;  /* 0x0000005d5d00720b */ /* 0x040fe40003f28000 */
[----:B------:R-:W-:Y:S02]  /*54e0*/  FSEL R34, R93, R34, P6 ;  /* 0x000000225d227208 */ /* 0x000fe40003000000 */
[----:B------:R-:W-:-:S02]  /*54f0*/  FSETP.NAN.AND P6, PT, R91, R91, PT ;  /* 0x0000005b5b00720b */ /* 0x000fc40003fc8000 */
[----:B------:R-:W-:Y:S02]  /*5500*/  FSETP.GEU.AND P5, PT, R18, R44, PT ;  /* 0x0000002c1200720b */ /* 0x000fe40003fae000 */
[C---:B------:R-:W-:Y:S02]  /*5510*/  FSEL R23, R68.reuse, R56, !P4 ;  /* 0x0000003844177208 */ /* 0x040fe40006000000 */
[----:B------:R-:W-:Y:S02]  /*5520*/  @P0 FSEL R93, R93, R34, P1 ;  /* 0x000000225d5d0208 */ /* 0x000fe40000800000 */
[----:B------:R-:W-:Y:S02]  /*5530*/  FSETP.NAN.AND P4, PT, R68, R68, PT ;  /* 0x000000444400720b */ /* 0x000fe40003f88000 */
[----:B------:R-:W-:Y:S02]  /*5540*/  @P0 FSEL R91, R91, R20, P6 ;  /* 0x000000145b5b0208 */ /* 0x000fe40003000000 */
[----:B------:R-:W-:-:S02]  /*5550*/  FSETP.GEU.AND P1, PT, R72, R58, PT ;  /* 0x0000003a4800720b */ /* 0x000fc40003f2e000 */
[----:B------:R-:W-:Y:S02]  /*5560*/  FSETP.GEU.AND P6, PT, R70, R57, PT ;  /* 0x000000394600720b */ /* 0x000fe40003fce000 */
[C---:B------:R-:W-:Y:S02]  /*5570*/  FSEL R21, R18.reuse, R44, !P5 ;  /* 0x0000002c12157208 */ /* 0x040fe40006800000 */
[----:B------:R-:W-:Y:S02]  /*5580*/  FSETP.NAN.AND P5, PT, R18, R18, PT ;  /* 0x000000121200720b */ /* 0x000fe40003fa8000 */
[----:B------:R-:W-:Y:S02]  /*5590*/  @P0 FSEL R68, R68, R23, P4 ;  /* 0x0000001744440208 */ /* 0x000fe40002000000 */
[----:B------:R-:W-:Y:S02]  /*55a0*/  FSETP.NAN.AND P3, PT, R95, R95, PT ;  /* 0x0000005f5f00720b */ /* 0x000fe40003f68000 */
[----:B------:R-:W-:-:S02]  /*55b0*/  FSEL R35, R72, R58, !P1 ;  /* 0x0000003a48237208 */ /* 0x000fc40004800000 */
[----:B------:R-:W-:Y:S02]  /*55c0*/  FSETP.GEU.AND P4, PT, R84, R49, PT ;  /* 0x000000315400720b */ /* 0x000fe40003f8e000 */
[C---:B------:R-:W-:Y:S02]  /*55d0*/  FSEL R27, R70.reuse, R57, !P6 ;  /* 0x00000039461b7208 */ /* 0x040fe40007000000 */
[----:B------:R-:W-:Y:S02]  /*55e0*/  FSETP.NAN.AND P1, PT, R70, R70, PT ;  /* 0x000000464600720b */ /* 0x000fe40003f28000 */
[----:B------:R-:W-:Y:S02]  /*55f0*/  @P0 FSEL R18, R18, R21, P5 ;  /* 0x0000001512120208 */ /* 0x000fe40002800000 */
[----:B------:R-:W-:Y:S02]  /*5600*/  @P0 FSEL R95, R95, R28, P3 ;  /* 0x0000001c5f5f0208 */ /* 0x000fe40001800000 */
[----:B------:R-:W-:-:S02]  /*5610*/  FSETP.GEU.AND P5, PT, R82, R39, PT ;  /* 0x000000275200720b */ /* 0x000fc40003fae000 */
[----:B------:R-:W-:Y:S02]  /*5620*/  FSEL R23, R84, R49, !P4 ;  /* 0x0000003154177208 */ /* 0x000fe40006000000 */
[----:B------:R-:W-:Y:S02]  /*5630*/  FSETP.NAN.AND P3, PT, R72, R72, PT ;  /* 0x000000484800720b */ /* 0x000fe40003f68000 */
[----:B------:R-:W-:Y:S02]  /*5640*/  @P0 FSEL R70, R70, R27, P1 ;  /* 0x0000001b46460208 */ /* 0x000fe40000800000 */
[----:B------:R-:W-:Y:S02]  /*5650*/  FSETP.NAN.AND P4, PT, R84, R84, PT ;  /* 0x000000545400720b */ /* 0x000fe40003f88000 */
[----:B------:R-:W-:Y:S02]  /*5660*/  FSETP.GEU.AND P1, PT, R88, R29, PT ;  /* 0x0000001d5800720b */ /* 0x000fe40003f2e000 */
[----:B------:R-:W-:-:S02]  /*5670*/  FSETP.GEU.AND P6, PT, R86, R25, PT ;  /* 0x000000195600720b */ /* 0x000fc40003fce000 */
[----:B------:R-:W-:Y:S02]  /*5680*/  FSEL R21, R82, R39, !P5 ;  /* 0x0000002752157208 */ /* 0x000fe40006800000 */
[----:B------:R-:W-:Y:S02]  /*5690*/  @P0 FSEL R72, R72, R35, P3 ;  /* 0x0000002348480208 */ /* 0x000fe40001800000 */
[----:B------:R-:W-:Y:S02]  /*56a0*/  FSETP.NAN.AND P5, PT, R82, R82, PT ;  /* 0x000000525200720b */ /* 0x000fe40003fa8000 */
[----:B------:R-:W-:Y:S02]  /*56b0*/  @P0 FSEL R84, R84, R23, P4 ;  /* 0x0000001754540208 */ /* 0x000fe40002000000 */
[----:B------:R-:W-:Y:S02]  /*56c0*/  FSEL R35, R88, R29, !P1 ;  /* 0x0000001d58237208 */ /* 0x000fe40004800000 */
[----:B------:R-:W-:-:S02]  /*56d0*/  FSETP.GEU.AND P4, PT, R76, R53, PT ;  /* 0x000000354c00720b */ /* 0x000fc40003f8e000 */
[C---:B------:R-:W-:Y:S02]  /*56e0*/  FSEL R27, R86.reuse, R25, !P6 ;  /* 0x00000019561b7208 */ /* 0x040fe40007000000 */
[----:B------:R-:W-:Y:S02]  /*56f0*/  FSETP.NAN.AND P1, PT, R86, R86, PT ;  /* 0x000000565600720b */ /* 0x000fe40003f28000 */
[----:B------:R-:W-:Y:S02]  /*5700*/  @P0 FSEL R82, R82, R21, P5 ;  /* 0x0000001552520208 */ /* 0x000fe40002800000 */
[----:B------:R-:W-:Y:S02]  /*5710*/  FSETP.GEU.AND P5, PT, R74, R59, PT ;  /* 0x0000003b4a00720b */ /* 0x000fe40003fae000 */
[----:B------:R-:W-:Y:S02]  /*5720*/  FSEL R23, R76, R53, !P4 ;  /* 0x000000354c177208 */ /* 0x000fe40006000000 */
[----:B------:R-:W-:-:S02]  /*5730*/  FSETP.NAN.AND P3, PT, R88, R88, PT ;  /* 0x000000585800720b */ /* 0x000fc40003f68000 */
[----:B------:R-:W-:Y:S02]  /*5740*/  @P0 FSEL R86, R86, R27, P1 ;  /* 0x0000001b56560208 */ /* 0x000fe40000800000 */
[----:B------:R-:W-:Y:S02]  /*5750*/  FSETP.NAN.AND P4, PT, R76, R76, PT ;  /* 0x0000004c4c00720b */ /* 0x000fe40003f88000 */
[----:B------:R-:W-:Y:S02]  /*5760*/  FSETP.GEU.AND P1, PT, R80, R55, PT ;  /* 0x000000375000720b */ /* 0x000fe40003f2e000 */
[----:B------:R-:W-:Y:S02]  /*5770*/  FSETP.GEU.AND P6, PT, R78, R33, PT ;  /* 0x000000214e00720b */ /* 0x000fe40003fce000 */
[----:B------:R-:W-:Y:S02]  /*5780*/  FSEL R21, R74, R59, !P5 ;  /* 0x0000003b4a157208 */ /* 0x000fe40006800000 */
[----:B------:R-:W-:-:S02]  /*5790*/  @P0 FSEL R88, R88, R35, P3 ;  /* 0x0000002358580208 */ /* 0x000fc40001800000 */
[----:B------:R-:W-:Y:S02]  /*57a0*/  FSETP.NAN.AND P5, PT, R74, R74, PT ;  /* 0x0000004a4a00720b */ /* 0x000fe40003fa8000 */
[----:B------:R-:W-:Y:S02]  /*57b0*/  @P0 FSEL R76, R76, R23, P4 ;  /* 0x000000174c4c0208 */ /* 0x000fe40002000000 */
[----:B------:R-:W-:Y:S02]  /*57c0*/  FSEL R35, R80, R55, !P1 ;  /* 0x0000003750237208 */ /* 0x000fe40004800000 */
[----:B------:R-:W-:Y:S02]  /*57d0*/  FSETP.GT.AND P4, PT, R12, R56, PT ;  /* 0x000000380c00720b */ /* 0x000fe40003f84000 */
[C---:B------:R-:W-:Y:S02]  /*57e0*/  FSEL R27, R78.reuse, R33, !P6 ;  /* 0x000000214e1b7208 */ /* 0x040fe40007000000 */
[----:B------:R-:W-:-:S02]  /*57f0*/  FSETP.NAN.AND P1, PT, R78, R78, PT ;  /* 0x0000004e4e00720b */ /* 0x000fc40003f28000 */
[----:B------:R-:W-:Y:S02]  /*5800*/  @P0 FSEL R74, R74, R21, P5 ;  /* 0x000000154a4a0208 */ /* 0x000fe40002800000 */
[----:B------:R-:W-:Y:S02]  /*5810*/  FSETP.GT.AND P5, PT, R8, R37, PT ;  /* 0x000000250800720b */ /* 0x000fe40003fa4000 */
[----:B------:R-:W-:Y:S02]  /*5820*/  FSEL R23, R12, R56, P4 ;  /* 0x000000380c177208 */ /* 0x000fe40002000000 */
[----:B------:R-:W-:Y:S02]  /*5830*/  @P0 FSEL R78, R78, R27, P1 ;  /* 0x0000001b4e4e0208 */ /* 0x000fe40000800000 */
[----:B------:R-:W-:Y:S02]  /*5840*/  FSETP.NAN.AND P4, PT, R12, R12, PT ;  /* 0x0000000c0c00720b */ /* 0x000fe40003f88000 */
[----:B------:R-:W-:-:S02]  /*5850*/  FSETP.GT.AND P1, PT, R16, R58, PT ;  /* 0x0000003a1000720b */ /* 0x000fc40003f24000 */
[----:B------:R-:W-:Y:S02]  /*5860*/  FSETP.GT.AND P6, PT, R14, R57, PT ;  /* 0x000000390e00720b */ /* 0x000fe40003fc4000 */
[C---:B------:R-:W-:Y:S02]  /*5870*/  FSEL R21, R8.reuse, R37, P5 ;  /* 0x0000002508157208 */ /* 0x040fe40002800000 */
[----:B------:R-:W-:Y:S02]  /*5880*/  FSETP.NAN.AND P5, PT, R8, R8, PT ;  /* 0x000000080800720b */ /* 0x000fe40003fa8000 */
[----:B------:R-:W-:Y:S02]  /*5890*/  @P0 FSEL R12, R12, R23, P4 ;  /* 0x000000170c0c0208 */ /* 0x000fe40002000000 */
[----:B------:R-:W-:Y:S02]  /*58a0*/  FSEL R27, R16, R58, P1 ;  /* 0x0000003a101b7208 */ /* 0x000fe40000800000 */
[----:B------:R-:W-:-:S02]  /*58b0*/  FSETP.GEU.AND P4, PT, R4, R37, PT ;  /* 0x000000250400720b */ /* 0x000fc40003f8e000 */
[C---:B------:R-:W-:Y:S02]  /*58c0*/  FSEL R57, R14.reuse, R57, P6 ;  /* 0x000000390e397208 */ /* 0x040fe40003000000 */
[----:B------:R-:W-:Y:S02]  /*58d0*/  FSETP.NAN.AND P1, PT, R14, R14, PT ;  /* 0x0000000e0e00720b */ /* 0x000fe40003f28000 */
[----:B------:R-:W-:Y:S02]  /*58e0*/  @P0 FSEL R8, R8, R21, P5 ;  /* 0x0000001508080208 */ /* 0x000fe40002800000 */
[----:B------:R-:W-:Y:S02]  /*58f0*/  FSETP.GT.AND P5, PT, R6, R31, PT ;  /* 0x0000001f0600720b */ /* 0x000fe40003fa4000 */
[----:B------:R-:W-:Y:S02]  /*5900*/  FSEL R37, R4, R37, !P4 ;  /* 0x0000002504257208 */ /* 0x000fe40006000000 */
[----:B------:R-:W-:-:S02]  /*5910*/  @P0 FSEL R14, R14, R57, P1 ;  /* 0x000000390e0e0208 */ /* 0x000fc40000800000 */
[-C--:B------:R-:W-:Y:S02]  /*5920*/  FSETP.GEU.AND P4, PT, R2, R31.reuse, PT ;  /* 0x0000001f0200720b */ /* 0x080fe40003f8e000 */
[-C--:B------:R-:W-:Y:S02]  /*5930*/  FSETP.GT.AND P1, PT, R10, R44.reuse, PT ;  /* 0x0000002c0a00720b */ /* 0x080fe40003f24000 */
[-C--:B------:R-:W-:Y:S02]  /*5940*/  FSEL R21, R6, R31.reuse, P5 ;  /* 0x0000001f06157208 */ /* 0x080fe40002800000 */
[----:B------:R-:W-:Y:S02]  /*5950*/  FSEL R31, R2, R31, !P4 ;  /* 0x0000001f021f7208 */ /* 0x000fe40006000000 */
[----:B------:R-:W-:Y:S02]  /*5960*/  FSEL R23, R10, R44, P1 ;  /* 0x0000002c0a177208 */ /* 0x000fe40000800000 */
[----:B------:R-:W-:-:S02]  /*5970*/  FSETP.NAN.AND P4, PT, R2, R2, PT ;  /* 0x000000020200720b */ /* 0x000fc40003f88000 */
[----:B------:R-:W-:Y:S02]  /*5980*/  FSETP.NAN.AND P1, PT, R6, R6, PT ;  /* 0x000000060600720b */ /* 0x000fe40003f28000 */
[----:B------:R-:W-:Y:S02]  /*5990*/  FSETP.NAN.AND P5, PT, R4, R4, PT ;  /* 0x000000040400720b */ /* 0x000fe40003fa8000 */
[----:B------:R-:W-:Y:S02]  /*59a0*/  @P0 FSEL R2, R2, R31, P4 ;  /* 0x0000001f02020208 */ /* 0x000fe40002000000 */
[----:B------:R-:W-:Y:S02]  /*59b0*/  @P0 FSEL R6, R6, R21, P1 ;  /* 0x0000001506060208 */ /* 0x000fe40000800000 */
[----:B------:R-:W-:Y:S02]  /*59c0*/  @P0 FSEL R4, R4, R37, P5 ;  /* 0x0000002504040208 */ /* 0x000fe40002800000 */
[----:B------:R-:W-:-:S02]  /*59d0*/  FSETP.GEU.AND P4, PT, R109, R60, PT ;  /* 0x0000003c6d00720b */ /* 0x000fc40003f8e000 */
[----:B------:R-:W-:Y:S02]  /*59e0*/  FSETP.NAN.AND P3, PT, R80, R80, PT ;  /* 0x000000505000720b */ /* 0x000fe40003f68000 */
[----:B------:R-:W-:Y:S02]  /*59f0*/  FSETP.GT.AND P1, PT, R108, R41, PT ;  /* 0x000000296c00720b */ /* 0x000fe40003f24000 */
[-C--:B------:R-:W-:Y:S02]  /*5a00*/  FSETP.GT.AND P5, PT, R107, R60.reuse, PT ;  /* 0x0000003c6b00720b */ /* 0x080fe40003fa4000 */
[----:B------:R-:W-:Y:S02]  /*5a10*/  FSEL R20, R109, R60, !P4 ;  /* 0x0000003c6d147208 */ /* 0x000fe40006000000 */
[----:B------:R-:W-:Y:S02]  /*5a20*/  @P0 FSEL R80, R80, R35, P3 ;  /* 0x0000002350500208 */ /* 0x000fe40001800000 */
[----:B------:R-:W-:-:S02]  /*5a30*/  FSEL R21, R108, R41, P1 ;  /* 0x000000296c157208 */ /* 0x000fc40000800000 */
[----:B------:R-:W-:Y:S02]  /*5a40*/  FSEL R60, R107, R60, P5 ;  /* 0x0000003c6b3c7208 */ /* 0x000fe40002800000 */
[----:B------:R-:W-:Y:S02]  /*5a50*/  FSETP.NAN.AND P3, PT, R16, R16, PT ;  /* 0x000000101000720b */ /* 0x000fe40003f68000 */
[----:B------:R-:W-:Y:S02]  /*5a60*/  FSETP.NAN.AND P1, PT, R109, R109, PT ;  /* 0x0000006d6d00720b */ /* 0x000fe40003f28000 */
[----:B------:R-:W-:Y:S02]  /*5a70*/  FSETP.NAN.AND P4, PT, R108, R108, PT ;  /* 0x0000006c6c00720b */ /* 0x000fe40003f88000 */
[----:B------:R-:W-:Y:S02]  /*5a80*/  FSETP.NAN.AND P5, PT, R107, R107, PT ;  /* 0x0000006b6b00720b */ /* 0x000fe40003fa8000 */
[----:B------:R-:W-:-:S02]  /*5a90*/  FSETP.GEU.AND P6, PT, R112, R41, PT ;  /* 0x000000297000720b */ /* 0x000fc40003fce000 */
[----:B------:R-:W-:Y:S02]  /*5aa0*/  @P0 FSEL R16, R16, R27, P3 ;  /* 0x0000001b10100208 */ /* 0x000fe40001800000 */
[----:B------:R-:W-:Y:S02]  /*5ab0*/  @P0 FSEL R109, R109, R20, P1 ;  /* 0x000000146d6d0208 */ /* 0x000fe40000800000 */
[----:B------:R-:W-:Y:S02]  /*5ac0*/  @P0 FSEL R108, R108, R21, P4 ;  /* 0x000000156c6c0208 */ /* 0x000fe40002000000 */
[----:B------:R-:W-:Y:S02]  /*5ad0*/  @P0 FSEL R107, R107, R60, P5 ;  /* 0x0000003c6b6b0208 */ /* 0x000fe40002800000 */
[----:B------:R-:W-:Y:S02]  /*5ae0*/  FSETP.NAN.AND P3, PT, R10, R10, PT ;  /* 0x0000000a0a00720b */ /* 0x000fe40003f68000 */
[----:B------:R-:W-:-:S02]  /*5af0*/  FSEL R41, R112, R41, !P6 ;  /* 0x0000002970297208 */ /* 0x000fc40007000000 */
[----:B------:R-:W-:Y:S02]  /*5b00*/  FSETP.GT.AND P1, PT, R104, R29, PT ;  /* 0x0000001d6800720b */ /* 0x000fe40003f24000 */
[----:B------:R-:W-:Y:S02]  /*5b10*/  FSETP.GT.AND P4, PT, R100, R49, PT ;  /* 0x000000316400720b */ /* 0x000fe40003f84000 */
[----:B------:R-:W-:Y:S02]  /*5b20*/  FSETP.GT.AND P5, PT, R98, R39, PT ;  /* 0x000000276200720b */ /* 0x000fe40003fa4000 */
[----:B------:R-:W-:Y:S02]  /*5b30*/  FSETP.GT.AND P6, PT, R102, R25, PT ;  /* 0x000000196600720b */ /* 0x000fe40003fc4000 */
[----:B------:R-:W-:Y:S02]  /*5b40*/  @P0 FSEL R10, R10, R23, P3 ;  /* 0x000000170a0a0208 */ /* 0x000fe40001800000 */
[----:B------:R-:W-:-:S02]  /*5b50*/  FSEL R29, R104, R29, P1 ;  /* 0x0000001d681d7208 */ /* 0x000fc40000800000 */
[----:B------:R-:W-:Y:S02]  /*5b60*/  FSEL R49, R100, R49, P4 ;  /* 0x0000003164317208 */ /* 0x000fe40002000000 */
[----:B------:R-:W-:Y:S02]  /*5b70*/  FSEL R39, R98, R39, P5 ;  /* 0x0000002762277208 */ /* 0x000fe40002800000 */
[----:B------:R-:W-:Y:S02]  /*5b80*/  FSETP.NAN.AND P3, PT, R112, R112, PT ;  /* 0x000000707000720b */ /* 0x000fe40003f68000 */
[C---:B------:R-:W-:Y:S02]  /*5b90*/  FSEL R25, R102.reuse, R25, P6 ;  /* 0x0000001966197208 */ /* 0x040fe40003000000 */
[----:B------:R-:W-:Y:S02]  /*5ba0*/  FSETP.NAN.AND P1, PT, R102, R102, PT ;  /* 0x000000666600720b */ /* 0x000fe40003f28000 */
[----:B------:R-:W-:-:S02]  /*5bb0*/  FSETP.NAN.AND P4, PT, R100, R100, PT ;  /* 0x000000646400720b */ /* 0x000fc40003f88000 */
[----:B------:R-:W-:Y:S02]  /*5bc0*/  FSETP.NAN.AND P5, PT, R98, R98, PT ;  /* 0x000000626200720b */ /* 0x000fe40003fa8000 */
[----:B------:R-:W-:Y:S02]  /*5bd0*/  @P0 FSEL R112, R112, R41, P3 ;  /* 0x0000002970700208 */ /* 0x000fe40001800000 */
[----:B------:R-:W-:Y:S02]  /*5be0*/  @P0 FSEL R102, R102, R25, P1 ;  /* 0x0000001966660208 */ /* 0x000fe40000800000 */
[----:B------:R-:W-:Y:S02]  /*5bf0*/  @P0 FSEL R100, R100, R49, P4 ;  /* 0x0000003164640208 */ /* 0x000fe40002000000 */
[----:B------:R-:W-:Y:S02]  /*5c00*/  @P0 FSEL R98, R98, R39, P5 ;  /* 0x0000002762620208 */ /* 0x000fe40002800000 */
[----:B------:R-:W-:-:S02]  /*5c10*/  FSETP.NAN.AND P3, PT, R104, R104, PT ;  /* 0x000000686800720b */ /* 0x000fc40003f68000 */
        /* <DEDUP_REMOVED lines=12> */
[----:B------:R-:W-:Y:S01]  /*5ce0*/  FSETP.NAN.AND P5, PT, R90, R90, PT ;  /* 0x0000005a5a00720b */ /* 0x000fe20003fa8000 */
[----:B------:R-:W-:Y:S01]  /*5cf0*/  IMAD.MOV.U32 R20, RZ, RZ, 0x2000 ;  /* 0x00002000ff147424 */ /* 0x000fe200078e00ff */
[----:B------:R-:W-:Y:S01]  /*5d00*/  MOV R115, R0 ;  /* 0x0000000000737202 */ /* 0x000fe20000000f00 */
[----:B------:R-:W-:Y:S01]  /*5d10*/  IMAD.MOV.U32 R118, RZ, RZ, R7 ;  /* 0x000000ffff767224 */ /* 0x000fe200078e0007 */
[----:B------:R-:W-:Y:S01]  /*5d20*/  @P0 FSEL R96, R96, R55, P3 ;  /* 0x0000003760600208 */ /* 0x000fe20001800000 */
[----:B------:R-:W-:Y:S01]  /*5d30*/  IMAD.MOV.U32 R116, RZ, RZ, R3 ;  /* 0x000000ffff747224 */ /* 0x000fe200078e0003 */
[----:B------:R-:W-:Y:S01]  /*5d40*/  @P0 FSEL R94, R94, R33, P1 ;  /* 0x000000215e5e0208 */ /* 0x000fe20000800000 */
[----:B------:R-:W-:Y:S01]  /*5d50*/  IMAD.MOV.U32 R0, RZ, RZ, R6 ;  /* 0x000000ffff007224 */ /* 0x000fe200078e0006 */
[----:B------:R-:W-:Y:S01]  /*5d60*/  @P0 FSEL R92, R92, R53, P4 ;  /* 0x000000355c5c0208 */ /* 0x000fe20002000000 */
[----:B------:R-:W-:Y:S01]  /*5d70*/  IMAD.MOV.U32 R114, RZ, RZ, R2 ;  /* 0x000000ffff727224 */ /* 0x000fe200078e0002 */
[----:B------:R-:W-:-:S02]  /*5d80*/  @P0 FSEL R90, R90, R59, P5 ;  /* 0x0000003b5a5a0208 */ /* 0x000fc40002800000 */
[----:B------:R-:W-:Y:S02]  /*5d90*/  MOV R119, R17 ;  /* 0x0000001100777202 */ /* 0x000fe40000000f00 */
[----:B------:R-:W-:Y:S02]  /*5da0*/  MOV R117, R5 ;  /* 0x0000000500757202 */ /* 0x000fe40000000f00 */
[----:B------:R-:W-:Y:S01]  /*5db0*/  MOV R113, R4 ;  /* 0x0000000400717202 */ /* 0x000fe20000000f00 */
[----:B------:R-:W-:Y:S01]  /*5dc0*/  @!P2 CALL.REL.NOINC `(.L_x_93) ;  /* 0x000000100000a944 */ /* 0x000fe20003c00000 */
[----:B------:R-:W-:Y:S05]  /*5dd0*/  BRA `(.L_x_94) ;  /* 0xffffa6c000007947 */ /* 0x000fea000383ffff */
.L_x_93:
[-C--:B------:R-:W-:Y:S01]  /*5de0*/  FSETP.NAN.AND P1, PT, R106, R106.reuse, PT ;  /* 0x0000006a6a00720b */ /* 0x080fe20003f28000 */
[----:B------:R-:W-:Y:S01]  /*5df0*/  ULDC.64 UR10, c[0x0][0x118] ;  /* 0x00004600000a7ab9 */ /* 0x000fe20000000a00 */
[----:B------:R-:W-:Y:S01]  /*5e00*/  FSETP.NAN.AND P2, PT, R105, R105, PT ;  /* 0x000000696900720b */ /* 0x000fe20003f48000 */
[----:B------:R-:W-:Y:S01]  /*5e10*/  UPLOP3.LUT UP0, UPT, UPT, UPT, UPT, 0x80, 0x0 ;  /* 0x000000000000789c */ /* 0x000fe20003f0f070 */
[----:B------:R-:W-:Y:S01]  /*5e20*/  FSETP.GT.AND P0, PT, R112, R106, PT ;  /* 0x0000006a7000720b */ /* 0x000fe20003f04000 */
[----:B------:R-:W-:Y:S01]  /*5e30*/  UMOV UR4, URZ ;  /* 0x0000003f00047c82 */ /* 0x000fe20008000000 */
[----:B------:R-:W-:-:S02]  /*5e40*/  FSEL R3, R106, R112, P1 ;  /* 0x000000706a037208 */ /* 0x000fc40000800000 */
[----:B------:R-:W-:Y:S02]  /*5e50*/  FSETP.GT.AND P1, PT, R109, R105, PT ;  /* 0x000000696d00720b */ /* 0x000fe40003f24000 */
[C---:B------:R-:W-:Y:S02]  /*5e60*/  FSEL R2, R105.reuse, R109, P2 ;  /* 0x0000006d69027208 */ /* 0x040fe40001000000 */
[----:B------:R-:W-:Y:S02]  /*5e70*/  FSEL R3, R106, R3, P0 ;  /* 0x000000036a037208 */ /* 0x000fe40000000000 */
[----:B------:R-:W-:Y:S02]  /*5e80*/  FSEL R2, R105, R2, P1 ;  /* 0x0000000269027208 */ /* 0x000fe40000800000 */
[----:B------:R-:W-:Y:S02]  /*5e90*/  FSETP.GEU.AND P3, PT, R3, R75, PT ;  /* 0x0000004b0300720b */ /* 0x000fe40003f6e000 */
[----:B------:R-:W-:-:S02]  /*5ea0*/  FSETP.GEU.AND P2, PT, R2, R115, PT ;  /* 0x000000730200720b */ /* 0x000fc40003f4e000 */
[----:B------:R-:W-:Y:S02]  /*5eb0*/  FSETP.NAN.AND P1, PT, R3, R3, PT ;  /* 0x000000030300720b */ /* 0x000fe40003f28000 */
[----:B------:R-:W-:-:S07]  /*5ec0*/  FSETP.NAN.AND P0, PT, R2, R2, PT ;  /* 0x000000020200720b */ /* 0x000fce0003f08000 */
[----:B------:R-:W-:Y:S02]  /*5ed0*/  @P3 FSEL R3, R3, R75, P1 ;  /* 0x0000004b03033208 */ /* 0x000fe40000800000 */
[----:B------:R-:W-:Y:S02]  /*5ee0*/  @P2 FSEL R2, R2, R115, P0 ;  /* 0x0000007302022208 */ /* 0x000fe40000000000 */
[C---:B------:R-:W-:Y:S02]  /*5ef0*/  FSETP.GEU.AND P3, PT, R3.reuse, R76, PT ;  /* 0x0000004c0300720b */ /* 0x040fe40003f6e000 */
[C---:B------:R-:W-:Y:S02]  /*5f00*/  FSETP.GEU.AND P2, PT, R2.reuse, R114, PT ;  /* 0x000000720200720b */ /* 0x040fe40003f4e000 */
        /* <DEDUP_REMOVED lines=70> */
[----:B------:R-:W-:Y:S02]  /*6370*/  FSETP.GEU.AND P4, PT, R3, R88, PT ;  /* 0x000000580300720b */ /* 0x000fe40003f8e000 */
[----:B------:R-:W-:Y:S02]  /*6380*/  FSETP.GEU.AND P0, PT, R2, R74, PT ;  /* 0x0000004a0200720b */ /* 0x000fe40003f0e000 */
[C---:B------:R-:W-:Y:S02]  /*6390*/  FSETP.NAN.AND P1, PT, R110.reuse, R110, PT ;  /* 0x0000006e6e00720b */ /* 0x040fe40003f28000 */
[----:B------:R-:W-:-:S02]  /*63a0*/  FSETP.GT.AND P3, PT, R110, R107, PT ;  /* 0x0000006b6e00720b */ /* 0x000fc40003f64000 */
[----:B------:R-:W-:Y:S02]  /*63b0*/  FSEL R107, R110, R107, P1 ;  /* 0x0000006b6e6b7208 */ /* 0x000fe40000800000 */
[C---:B------:R-:W-:Y:S02]  /*63c0*/  FSETP.NAN.AND P2, PT, R3.reuse, R3, PT ;  /* 0x000000030300720b */ /* 0x040fe40003f48000 */
[----:B------:R-:W-:Y:S02]  /*63d0*/  FSETP.NAN.AND P1, PT, R2, R2, PT ;  /* 0x000000020200720b */ /* 0x000fe40003f28000 */
[----:B------:R-:W-:Y:S02]  /*63e0*/  FSEL R107, R110, R107, P3 ;  /* 0x0000006b6e6b7208 */ /* 0x000fe40001800000 */
[----:B------:R-:W-:Y:S02]  /*63f0*/  @P4 FSEL R3, R3, R88, P2 ;  /* 0x0000005803034208 */ /* 0x000fe40001000000 */
[----:B------:R-:W-:-:S02]  /*6400*/  FSETP.NAN.AND P3, PT, R111, R111, PT ;  /* 0x0000006f6f00720b */ /* 0x000fc40003f68000 */
[----:B------:R-:W-:Y:S01]  /*6410*/  @P0 FSEL R2, R2, R74, P1 ;  /* 0x0000004a02020208 */ /* 0x000fe20000800000 */
[----:B------:R-:W2:Y:S01]  /*6420*/  SHFL.BFLY PT, R4, R3, 0x10, 0x1f ;  /* 0x0e001f0003047f89 */ /* 0x000ea200000e0000 */
[CC--:B------:R-:W-:Y:S02]  /*6430*/  FSETP.GT.AND P2, PT, R111.reuse, R108.reuse, PT ;  /* 0x0000006c6f00720b */ /* 0x0c0fe40003f44000 */
[----:B------:R-:W-:Y:S01]  /*6440*/  FSEL R108, R111, R108, P3 ;  /* 0x0000006c6f6c7208 */ /* 0x000fe20001800000 */
[----:B------:R-:W3:Y:S01]  /*6450*/  SHFL.BFLY PT, R5, R2, 0x10, 0x1f ;  /* 0x0e001f0002057f89 */ /* 0x000ee200000e0000 */
[----:B------:R-:W-:Y:S02]  /*6460*/  FSETP.GT.AND P0, PT, R107, R117, PT ;  /* 0x000000756b00720b */ /* 0x000fe40003f04000 */
[----:B------:R-:W-:Y:S02]  /*6470*/  FSEL R108, R111, R108, P2 ;  /* 0x0000006c6f6c7208 */ /* 0x000fe40001000000 */
[----:B------:R-:W-:-:S02]  /*6480*/  FSETP.NAN.AND P1, PT, R107, R107, PT ;  /* 0x0000006b6b00720b */ /* 0x000fc40003f28000 */
[----:B------:R-:W-:Y:S02]  /*6490*/  FSETP.GT.AND P4, PT, R108, R91, PT ;  /* 0x0000005b6c00720b */ /* 0x000fe40003f84000 */
[----:B------:R-:W-:-:S05]  /*64a0*/  FSETP.NAN.AND P2, PT, R3, R3, PT ;  /* 0x000000030300720b */ /* 0x000fca0003f48000 */
[----:B------:R-:W-:Y:S02]  /*64b0*/  @!P0 FSEL R107, R107, R117, P1 ;  /* 0x000000756b6b8208 */ /* 0x000fe40000800000 */
[----:B------:R-:W-:Y:S02]  /*64c0*/  FSETP.NAN.AND P0, PT, R108, R108, PT ;  /* 0x0000006c6c00720b */ /* 0x000fe40003f08000 */
[----:B------:R-:W-:Y:S02]  /*64d0*/  FSETP.GT.AND P3, PT, R107, R0, PT ;  /* 0x000000006b00720b */ /* 0x000fe40003f64000 */
[----:B------:R-:W-:Y:S02]  /*64e0*/  FSETP.NAN.AND P1, PT, R2, R2, PT ;  /* 0x000000020200720b */ /* 0x000fe40003f28000 */
[----:B------:R-:W-:Y:S02]  /*64f0*/  @!P4 FSEL R108, R108, R91, P0 ;  /* 0x0000005b6c6cc208 */ /* 0x000fe40000000000 */
[----:B--2---:R-:W-:-:S02]  /*6500*/  FSETP.GEU.AND P6, PT, R3, R4, PT ;  /* 0x000000040300720b */ /* 0x004fc40003fce000 */
[----:B------:R-:W-:Y:S02]  /*6510*/  FSETP.GT.AND P0, PT, R108, R92, PT ;  /* 0x0000005c6c00720b */ /* 0x000fe40003f04000 */
[----:B------:R-:W-:Y:S02]  /*6520*/  FSETP.NAN.AND P4, PT, R107, R107, PT ;  /* 0x0000006b6b00720b */ /* 0x000fe40003f88000 */
[CC--:B---3--:R-:W-:Y:S02]  /*6530*/  FSETP.GEU.AND P5, PT, R2.reuse, R5.reuse, PT ;  /* 0x000000050200720b */ /* 0x0c8fe40003fae000 */
[----:B------:R-:W-:Y:S02]  /*6540*/  @!P2 FSEL R3, R3, R4, !P6 ;  /* 0x000000040303a208 */ /* 0x000fe40007000000 */
[----:B------:R-:W-:Y:S02]  /*6550*/  @!P3 FSEL R107, R107, R0, P4 ;  /* 0x000000006b6bb208 */ /* 0x000fe40002000000 */
[----:B------:R-:W-:Y:S01]  /*6560*/  @!P1 FSEL R2, R2, R5, !P5 ;  /* 0x0000000502029208 */ /* 0x000fe20006800000 */
[----:B------:R-:W2:Y:S01]  /*6570*/  SHFL.BFLY PT, R0, R3, 0x8, 0x1f ;  /* 0x0d001f0003007f89 */ /* 0x000ea200000e0000 */
[----:B------:R-:W-:-:S02]  /*6580*/  FSETP.NAN.AND P2, PT, R108, R108, PT ;  /* 0x0000006c6c00720b */ /* 0x000fc40003f48000 */
[C---:B------:R-:W-:Y:S01]  /*6590*/  FSETP.GT.AND P1, PT, R107.reuse, R118, PT ;  /* 0x000000766b00720b */ /* 0x040fe20003f24000 */
[----:B------:R-:W3:Y:S01]  /*65a0*/  SHFL.BFLY PT, R5, R2, 0x8, 0x1f ;  /* 0x0d001f0002057f89 */ /* 0x000ee200000e0000 */
[----:B------:R-:W-:Y:S02]  /*65b0*/  @!P0 FSEL R108, R108, R92, P2 ;  /* 0x0000005c6c6c8208 */ /* 0x000fe40001000000 */
[----:B------:R-:W-:Y:S02]  /*65c0*/  FSETP.NAN.AND P0, PT, R107, R107, PT ;  /* 0x0000006b6b00720b */ /* 0x000fe40003f08000 */
[----:B------:R-:W-:Y:S02]  /*65d0*/  FSETP.GT.AND P2, PT, R108, R93, PT ;  /* 0x0000005d6c00720b */ /* 0x000fe40003f44000 */
[----:B------:R-:W-:-:S05]  /*65e0*/  FSETP.NAN.AND P5, PT, R3, R3, PT ;  /* 0x000000030300720b */ /* 0x000fca0003fa8000 */
[----:B------:R-:W-:Y:S02]  /*65f0*/  @!P1 FSEL R107, R107, R118, P0 ;  /* 0x000000766b6b9208 */ /* 0x000fe40000000000 */
[C---:B------:R-:W-:Y:S02]  /*6600*/  FSETP.NAN.AND P0, PT, R108.reuse, R108, PT ;  /* 0x0000006c6c00720b */ /* 0x040fe40003f08000 */
[----:B------:R-:W-:Y:S02]  /*6610*/  FSETP.GT.AND P3, PT, R107, R8, PT ;  /* 0x000000086b00720b */ /* 0x000fe40003f64000 */
[----:B------:R-:W-:Y:S02]  /*6620*/  @!P2 FSEL R108, R108, R93, P0 ;  /* 0x0000005d6c6ca208 */ /* 0x000fe40000000000 */
[----:B--2---:R-:W-:Y:S02]  /*6630*/  FSETP.GEU.AND P1, PT, R3, R0, PT ;  /* 0x000000000300720b */ /* 0x004fe40003f2e000 */
[----:B------:R-:W-:-:S02]  /*6640*/  FSETP.GT.AND P0, PT, R108, R94, PT ;  /* 0x0000005e6c00720b */ /* 0x000fc40003f04000 */
[C---:B------:R-:W-:Y:S02]  /*6650*/  FSETP.NAN.AND P4, PT, R107.reuse, R107, PT ;  /* 0x0000006b6b00720b */ /* 0x040fe40003f88000 */
[----:B---3--:R-:W-:Y:S02]  /*6660*/  FSETP.GEU.AND P2, PT, R2, R5, PT ;  /* 0x000000050200720b */ /* 0x008fe40003f4e000 */
[----:B------:R-:W-:Y:S02]  /*6670*/  FSETP.NAN.AND P6, PT, R108, R108, PT ;  /* 0x0000006c6c00720b */ /* 0x000fe40003fc8000 */
[----:B------:R-:W-:Y:S02]  /*6680*/  @!P3 FSEL R107, R107, R8, P4 ;  /* 0x000000086b6bb208 */ /* 0x000fe40002000000 */
[----:B------:R-:W-:Y:S02]  /*6690*/  FSETP.NAN.AND P4, PT, R2, R2, PT ;  /* 0x000000020200720b */ /* 0x000fe40003f88000 */
[----:B------:R-:W-:-:S02]  /*66a0*/  FSETP.GT.AND P3, PT, R107, R9, PT ;  /* 0x000000096b00720b */ /* 0x000fc40003f64000 */
[----:B------:R-:W-:Y:S02]  /*66b0*/  @P1 FSEL R3, R3, R0, P5 ;  /* 0x0000000003031208 */ /* 0x000fe40002800000 */
[----:B------:R-:W-:Y:S02]  /*66c0*/  @!P0 FSEL R108, R108, R94, P6 ;  /* 0x0000005e6c6c8208 */ /* 0x000fe40003000000 */
[----:B------:R-:W-:Y:S01]  /*66d0*/  @P2 FSEL R2, R2, R5, P4 ;  /* 0x0000000502022208 */ /* 0x000fe20002000000 */
[----:B------:R-:W2:Y:S01]  /*66e0*/  SHFL.BFLY PT, R0, R3, 0x4, 0x1f ;  /* 0x0c801f0003007f89 */ /* 0x000ea200000e0000 */
[C---:B------:R-:W-:Y:S02]  /*66f0*/  FSETP.GT.AND P1, PT, R108.reuse, R95, PT ;  /* 0x0000005f6c00720b */ /* 0x040fe40003f24000 */
[----:B------:R-:W-:Y:S01]  /*6700*/  FSETP.NAN.AND P0, PT, R107, R107, PT ;  /* 0x0000006b6b00720b */ /* 0x000fe20003f08000 */
[----:B------:R-:W3:Y:S01]  /*6710*/  SHFL.BFLY PT, R5, R2, 0x4, 0x1f ;  /* 0x0c801f0002057f89 */ /* 0x000ee200000e0000 */
[----:B------:R-:W-:-:S02]  /*6720*/  FSETP.NAN.AND P2, PT, R108, R108, PT ;  /* 0x0000006c6c00720b */ /* 0x000fc40003f48000 */
[----:B------:R-:W-:Y:S02]  /*6730*/  @!P3 FSEL R107, R107, R9, P0 ;  /* 0x000000096b6bb208 */ /* 0x000fe40000000000 */
[----:B------:R-:W-:Y:S02]  /*6740*/  FSETP.NAN.AND P5, PT, R3, R3, PT ;  /* 0x000000030300720b */ /* 0x000fe40003fa8000 */
[----:B------:R-:W-:-:S03]  /*6750*/  FSETP.GT.AND P0, PT, R107, R10, PT ;  /* 0x0000000a6b00720b */ /* 0x000fc60003f04000 */
[----:B------:R-:W-:Y:S02]  /*6760*/  @!P1 FSEL R108, R108, R95, P2 ;  /* 0x0000005f6c6c9208 */ /* 0x000fe40001000000 */
[----:B------:R-:W-:Y:S02]  /*6770*/  FSETP.NAN.AND P1, PT, R107, R107, PT ;  /* 0x0000006b6b00720b */ /* 0x000fe40003f28000 */
[----:B------:R-:W-:-:S06]  /*6780*/  FSETP.GT.AND P4, PT, R108, R96, PT ;  /* 0x000000606c00720b */ /* 0x000fcc0003f84000 */
[----:B------:R-:W-:Y:S02]  /*6790*/  @!P0 FSEL R107, R107, R10, P1 ;  /* 0x0000000a6b6b8208 */ /* 0x000fe40000800000 */
[----:B--2---:R-:W-:Y:S01]  /*67a0*/  FSETP.GEU.AND P1, PT, R3, R0, PT ;  /* 0x000000000300720b */ /* 0x004fe20003f2e000 */
[----:B------:R-:W2:Y:S01]  /*67b0*/  S2R R10, SR_TID.X ;  /* 0x00000000000a7919 */ /* 0x000ea20000002100 */
[----:B------:R-:W-:Y:S02]  /*67c0*/  FSETP.NAN.AND P0, PT, R108, R108, PT ;  /* 0x0000006c6c00720b */ /* 0x000fe40003f08000 */
[----:B------:R-:W-:Y:S02]  /*67d0*/  FSETP.GT.AND P2, PT, R107, R11, PT ;  /* 0x0000000b6b00720b */ /* 0x000fe40003f44000 */
[----:B---3--:R-:W-:Y:S02]  /*67e0*/  FSETP.GEU.AND P3, PT, R2, R5, PT ;  /* 0x000000050200720b */ /* 0x008fe40003f6e000 */
[----:B------:R-:W-:-:S02]  /*67f0*/  @!P4 FSEL R108, R108, R96, P0 ;  /* 0x000000606c6cc208 */ /* 0x000fc40000000000 */
[----:B------:R-:W-:Y:S02]  /*6800*/  FSETP.NAN.AND P6, PT, R107, R107, PT ;  /* 0x0000006b6b00720b */ /* 0x000fe40003fc8000 */
[----:B------:R-:W-:Y:S02]  /*6810*/  FSETP.GT.AND P0, PT, R108, R97, PT ;  /* 0x000000616c00720b */ /* 0x000fe40003f04000 */
[C---:B------:R-:W-:Y:S02]  /*6820*/  FSETP.NAN.AND P4, PT, R2.reuse, R2, PT ;  /* 0x000000020200720b */ /* 0x040fe40003f88000 */
[----:B------:R-:W-:Y:S02]  /*6830*/  @P1 FSEL R3, R3, R0, P5 ;  /* 0x0000000003031208 */ /* 0x000fe40002800000 */
[----:B------:R-:W-:Y:S02]  /*6840*/  @!P2 FSEL R107, R107, R11, P6 ;  /* 0x0000000b6b6ba208 */ /* 0x000fe40003000000 */
[----:B------:R-:W-:Y:S01]  /*6850*/  @P3 FSEL R2, R2, R5, P4 ;  /* 0x0000000502023208 */ /* 0x000fe20002000000 */
[----:B------:R-:W3:Y:S01]  /*6860*/  SHFL.BFLY PT, R0, R3, 0x2, 0x1f ;  /* 0x0c401f0003007f89 */ /* 0x000ee200000e0000 */
[----:B------:R-:W-:-:S02]  /*6870*/  FSETP.NAN.AND P2, PT, R108, R108, PT ;  /* 0x0000006c6c00720b */ /* 0x000fc40003f48000 */
[C---:B------:R-:W-:Y:S01]  /*6880*/  FSETP.GT.AND P1, PT, R107.reuse, R12, PT ;  /* 0x0000000c6b00720b */ /* 0x040fe20003f24000 */
[----:B------:R-:W4:Y:S01]  /*6890*/  SHFL.BFLY PT, R5, R2, 0x2, 0x1f ;  /* 0x0c401f0002057f89 */ /* 0x000f2200000e0000 */
[----:B------:R-:W-:Y:S02]  /*68a0*/  @!P0 FSEL R108, R108, R97, P2 ;  /* 0x000000616c6c8208 */ /* 0x000fe40001000000 */
[----:B------:R-:W-:Y:S02]  /*68b0*/  FSETP.NAN.AND P0, PT, R107, R107, PT ;  /* 0x0000006b6b00720b */ /* 0x000fe40003f08000 */
[----:B------:R-:W-:Y:S02]  /*68c0*/  FSETP.GT.AND P2, PT, R108, R98, PT ;  /* 0x000000626c00720b */ /* 0x000fe40003f44000 */
[----:B--2---:R-:W-:Y:S02]  /*68d0*/  SHF.R.U32.HI R4, RZ, 0x3, R10 ;  /* 0x00000003ff047819 */ /* 0x004fe4000001160a */
[----:B------:R-:W-:-:S03]  /*68e0*/  LOP3.LUT R11, R10, 0x1, RZ, 0xc0, !PT ;  /* 0x000000010a0b7812 */ /* 0x000fc600078ec0ff */
[----:B------:R-:W-:Y:S02]  /*68f0*/  @!P1 FSEL R107, R107, R12, P0 ;  /* 0x0000000c6b6b9208 */ /* 0x000fe40000000000 */
[C---:B------:R-:W-:Y:S02]  /*6900*/  FSETP.NAN.AND P0, PT, R108.reuse, R108, PT ;  /* 0x0000006c6c00720b */ /* 0x040fe40003f08000 */
[----:B------:R-:W-:Y:S02]  /*6910*/  FSETP.GT.AND P3, PT, R107, R13, PT ;  /* 0x0000000d6b00720b */ /* 0x000fe40003f64000 */
[----:B------:R-:W-:Y:S02]  /*6920*/  @!P2 FSEL R108, R108, R98, P0 ;  /* 0x000000626c6ca208 */ /* 0x000fe40000000000 */
[----:B---3--:R-:W-:Y:S02]  /*6930*/  FSETP.GEU.AND P0, PT, R3, R0, PT ;  /* 0x000000000300720b */ /* 0x008fe40003f0e000 */
[----:B------:R-:W-:-:S02]  /*6940*/  FSETP.NAN.AND P4, PT, R107, R107, PT ;  /* 0x0000006b6b00720b */ /* 0x000fc40003f88000 */
[----:B----4-:R-:W-:Y:S02]  /*6950*/  FSETP.GEU.AND P1, PT, R2, R5, PT ;  /* 0x000000050200720b */ /* 0x010fe40003f2e000 */
[C---:B------:R-:W-:Y:S02]  /*6960*/  FSETP.GT.AND P2, PT, R108.reuse, R99, PT ;  /* 0x000000636c00720b */ /* 0x040fe40003f44000 */
[----:B------:R-:W-:Y:S02]  /*6970*/  FSETP.NAN.AND P5, PT, R108, R108, PT ;  /* 0x0000006c6c00720b */ /* 0x000fe40003fa8000 */
[----:B------:R-:W-:Y:S02]  /*6980*/  @!P3 FSEL R107, R107, R13, P4 ;  /* 0x0000000d6b6bb208 */ /* 0x000fe40002000000 */
[----:B------:R-:W-:Y:S02]  /*6990*/  FSETP.NAN.AND P4, PT, R3, R3, PT ;  /* 0x000000030300720b */ /* 0x000fe40003f88000 */
[----:B------:R-:W-:-:S02]  /*69a0*/  FSETP.NAN.AND P3, PT, R2, R2, PT ;  /* 0x000000020200720b */ /* 0x000fc40003f68000 */
[----:B------:R-:W-:Y:S02]  /*69b0*/  @P0 FSEL R3, R3, R0, P4 ;  /* 0x0000000003030208 */ /* 0x000fe40002000000 */
[----:B------:R-:W-:Y:S02]  /*69c0*/  @P1 FSEL R2, R2, R5, P3 ;  /* 0x0000000502021208 */ /* 0x000fe40001800000 */
[----:B------:R-:W-:Y:S02]  /*69d0*/  MOV R0, R3 ;  /* 0x0000000300007202 */ /* 0x000fe40000000f00 */
[----:B------:R-:W-:Y:S01]  /*69e0*/  @!P2 FSEL R108, R108, R99, P5 ;  /* 0x000000636c6ca208 */ /* 0x000fe20002800000 */
[----:B------:R-:W2:Y:S01]  /*69f0*/  SHFL.BFLY PT, R3, R2, 0x1, 0x1f ;  /* 0x0c201f0002037f89 */ /* 0x000ea200000e0000 */
[C---:B------:R-:W-:Y:S02]  /*6a00*/  FSETP.GT.AND P0, PT, R107.reuse, R14, PT ;  /* 0x0000000e6b00720b */ /* 0x040fe40003f04000 */
[----:B------:R-:W-:Y:S01]  /*6a10*/  FSETP.GT.AND P2, PT, R108, R100, PT ;  /* 0x000000646c00720b */ /* 0x000fe20003f44000 */
[----:B------:R-:W3:Y:S01]  /*6a20*/  SHFL.BFLY PT, R5, R0, 0x1, 0x1f ;  /* 0x0c201f0000057f89 */ /* 0x000ee200000e0000 */
[----:B------:R-:W-:-:S02]  /*6a30*/  FSETP.NAN.AND P1, PT, R107, R107, PT ;  /* 0x0000006b6b00720b */ /* 0x000fc40003f28000 */
[----:B------:R-:W-:Y:S02]  /*6a40*/  FSETP.NAN.AND P3, PT, R108, R108, PT ;  /* 0x0000006c6c00720b */ /* 0x000fe40003f68000 */
[----:B------:R-:W-:-:S05]  /*6a50*/  FSETP.NAN.AND P6, PT, R2, R2, PT ;  /* 0x000000020200720b */ /* 0x000fca0003fc8000 */
[----:B------:R-:W-:Y:S02]  /*6a60*/  @!P0 FSEL R107, R107, R14, P1 ;  /* 0x0000000e6b6b8208 */ /* 0x000fe40000800000 */
[----:B------:R-:W-:Y:S02]  /*6a70*/  @!P2 FSEL R108, R108, R100, P3 ;  /* 0x000000646c6ca208 */ /* 0x000fe40001800000 */
[C---:B------:R-:W-:Y:S02]  /*6a80*/  FSETP.GT.AND P1, PT, R107.reuse, R15, PT ;  /* 0x0000000f6b00720b */ /* 0x040fe40003f24000 */
[----:B------:R-:W-:Y:S02]  /*6a90*/  FSETP.GT.AND P4, PT, R108, R101, PT ;  /* 0x000000656c00720b */ /* 0x000fe40003f84000 */
[----:B------:R-:W-:Y:S02]  /*6aa0*/  FSETP.NAN.AND P3, PT, R107, R107, PT ;  /* 0x0000006b6b00720b */ /* 0x000fe40003f68000 */
[----:B--2---:R-:W-:-:S02]  /*6ab0*/  FSETP.GEU.AND P2, PT, R2, R3, PT ;  /* 0x000000030200720b */ /* 0x004fc40003f4e000 */
[----:B------:R-:W-:Y:S02]  /*6ac0*/  FSETP.NAN.AND P5, PT, R108, R108, PT ;  /* 0x0000006c6c00720b */ /* 0x000fe40003fa8000 */
[----:B---3--:R-:W-:-:S03]  /*6ad0*/  FSETP.GEU.AND P0, PT, R0, R5, PT ;  /* 0x000000050000720b */ /* 0x008fc60003f0e000 */
[----:B------:R-:W-:Y:S02]  /*6ae0*/  @!P1 FSEL R107, R107, R15, P3 ;  /* 0x0000000f6b6b9208 */ /* 0x000fe40001800000 */
[----:B------:R-:W-:Y:S02]  /*6af0*/  LOP3.LUT P3, RZ, R10, 0x1f, RZ, 0xc0, !PT ;  /* 0x0000001f0aff7812 */ /* 0x000fe4000786c0ff */
[----:B------:R-:W-:Y:S02]  /*6b00*/  @!P4 FSEL R108, R108, R101, P5 ;  /* 0x000000656c6cc208 */ /* 0x000fe40002800000 */
[----:B------:R-:W-:Y:S02]  /*6b10*/  FSETP.NAN.AND P5, PT, R0, R0, PT ;  /* 0x000000000000720b */ /* 0x000fe40003fa8000 */
[----:B------:R-:W-:Y:S02]  /*6b20*/  @P2 SEL R2, R2, R3, P6 ;  /* 0x0000000302022207 */ /* 0x000fe40003000000 */
[----:B------:R-:W-:-:S02]  /*6b30*/  @P0 SEL R0, R0, R5, P5 ;  /* 0x0000000500000207 */ /* 0x000fc40002800000 */
[----:B------:R-:W-:Y:S02]  /*6b40*/  LOP3.LUT R3, R4, 0x3c, RZ, 0xc0, !PT ;  /* 0x0000003c04037812 */ /* 0x000fe400078ec0ff */
[C---:B------:R-:W-:Y:S02]  /*6b50*/  FSETP.GT.AND P1, PT, R107.reuse, R16, PT ;  /* 0x000000106b00720b */ /* 0x040fe40003f24000 */
[----:B------:R-:W-:Y:S01]  /*6b60*/  ISETP.GE.AND P2, PT, R10, 0x20, PT ;  /* 0x000000200a00780c */ /* 0x000fe20003f46270 */
[----:B------:R-:W-:Y:S01]  /*6b70*/  @!P3 STS [R3], R2 ;  /* 0x000000020300b388 */ /* 0x000fe20000000800 */
[----:B------:R-:W-:Y:S02]  /*6b80*/  FSETP.NAN.AND P0, PT, R107, R107, PT ;  /* 0x0000006b6b00720b */ /* 0x000fe40003f08000 */
[C---:B------:R-:W-:Y:S01]  /*6b90*/  FSETP.GT.AND P4, PT, R108.reuse, R102, PT ;  /* 0x000000666c00720b */ /* 0x040fe20003f84000 */
[----:B------:R-:W-:Y:S04]  /*6ba0*/  @!P3 STS [R3+0x40], R0 ;  /* 0x000040000300b388 */ /* 0x000fe80000000800 */
[----:B------:R-:W-:Y:S01]  /*6bb0*/  BAR.SYNC.DEFER_BLOCKING 0x0 ;  /* 0x0000000000007b1d */ /* 0x000fe20000010000 */
[----:B------:R-:W-:-:S02]  /*6bc0*/  FSETP.NAN.AND P5, PT, R108, R108, PT ;  /* 0x0000006c6c00720b */ /* 0x000fc40003fa8000 */
[----:B------:R-:W-:-:S04]  /*6bd0*/  @!P1 FSEL R107, R107, R16, P0 ;  /* 0x000000106b6b9208 */ /* 0x000fc80000000000 */
[C---:B------:R-:W-:Y:S02]  /*6be0*/  FSETP.GT.AND P0, PT, R107.reuse, R89, PT ;  /* 0x000000596b00720b */ /* 0x040fe40003f04000 */
[----:B------:R-:W-:Y:S02]  /*6bf0*/  FSETP.NAN.AND P1, PT, R107, R107, PT ;  /* 0x0000006b6b00720b */ /* 0x000fe40003f28000 */
[----:B------:R-:W-:-:S04]  /*6c00*/  @!P4 FSEL R108, R108, R102, P5 ;  /* 0x000000666c6cc208 */ /* 0x000fc80002800000 */
[C---:B------:R-:W-:Y:S02]  /*6c10*/  FSETP.GT.AND P4, PT, R108.reuse, R103, PT ;  /* 0x000000676c00720b */ /* 0x040fe40003f84000 */
[----:B------:R-:W-:-:S03]  /*6c20*/  FSETP.NAN.AND P5, PT, R108, R108, PT ;  /* 0x0000006c6c00720b */ /* 0x000fc60003fa8000 */
[----:B------:R-:W-:Y:S01]  /*6c30*/  @!P0 FSEL R107, R107, R89, P1 ;  /* 0x000000596b6b8208 */ /* 0x000fe20000800000 */
[----:B------:R-:W2:Y:S03]  /*6c40*/  @!P2 LDS R6, [R10.X4] ;  /* 0x000000000a06a984 */ /* 0x000ea60000004800 */
[C---:B------:R-:W-:Y:S02]  /*6c50*/  FSETP.GT.AND P0, PT, R107.reuse, R90, PT ;  /* 0x0000005a6b00720b */ /* 0x040fe40003f04000 */
[----:B------:R-:W-:Y:S02]  /*6c60*/  FSETP.NAN.AND P1, PT, R107, R107, PT ;  /* 0x0000006b6b00720b */ /* 0x000fe40003f28000 */
[----:B------:R-:W-:-:S04]  /*6c70*/  @!P4 FSEL R108, R108, R103, P5 ;  /* 0x000000676c6cc208 */ /* 0x000fc80002800000 */
[C---:B------:R-:W-:Y:S02]  /*6c80*/  FSETP.GT.AND P4, PT, R108.reuse, R104, PT ;  /* 0x000000686c00720b */ /* 0x040fe40003f84000 */
[----:B------:R-:W-:-:S03]  /*6c90*/  FSETP.NAN.AND P5, PT, R108, R108, PT ;  /* 0x0000006c6c00720b */ /* 0x000fc60003fa8000 */
[----:B------:R-:W-:-:S04]  /*6ca0*/  @!P0 FSEL R107, R107, R90, P1 ;  /* 0x0000005a6b6b8208 */ /* 0x000fc80000800000 */
[----:B------:R-:W-:Y:S01]  /*6cb0*/  FSETP.NAN.AND P1, PT, R107, R107, PT ;  /* 0x0000006b6b00720b */ /* 0x000fe20003f28000 */
[----:B------:R-:W3:Y:S03]  /*6cc0*/  SHFL.BFLY PT, R0, R107, 0x10, 0x1f ;  /* 0x0e001f006b007f89 */ /* 0x000ee600000e0000 */
[----:B------:R-:W-:-:S04]  /*6cd0*/  @!P4 FSEL R108, R108, R104, P5 ;  /* 0x000000686c6cc208 */ /* 0x000fc80002800000 */
[----:B------:R-:W-:Y:S01]  /*6ce0*/  FSETP.NAN.AND P5, PT, R108, R108, PT ;  /* 0x0000006c6c00720b */ /* 0x000fe20003fa8000 */
[----:B------:R-:W4:Y:S04]  /*6cf0*/  SHFL.BFLY PT, R7, R108, 0x10, 0x1f ;  /* 0x0e001f006c077f89 */ /* 0x000f2800000e0000 */
[----:B--2---:R-:W2:Y:S01]  /*6d00*/  SHFL.BFLY PT, R5, R6, 0x8, 0x1f ;  /* 0x0d001f0006057f89 */ /* 0x004ea200000e0000 */
[----:B---3--:R-:W-:-:S04]  /*6d10*/  FSETP.GT.AND P0, PT, R107, R0, PT ;  /* 0x000000006b00720b */ /* 0x008fc80003f04000 */
[----:B------:R-:W-:Y:S02]  /*6d20*/  @!P1 FSEL R107, R107, R0, P0 ;  /* 0x000000006b6b9208 */ /* 0x000fe40000000000 */
[----:B------:R-:W-:Y:S02]  /*6d30*/  FSETP.NAN.AND P0, PT, R6, R6, PT ;  /* 0x000000060600720b */ /* 0x000fe40003f08000 */
[CC--:B----4-:R-:W-:Y:S01]  /*6d40*/  FSETP.GT.AND P4, PT, R108.reuse, R7.reuse, PT ;  /* 0x000000076c00720b */ /* 0x0d0fe20003f84000 */
[----:B------:R-:W3:Y:S03]  /*6d50*/  SHFL.BFLY PT, R2, R107, 0x8, 0x1f ;  /* 0x0d001f006b027f89 */ /* 0x000ee600000e0000 */
[----:B------:R-:W-:Y:S02]  /*6d60*/  @!P5 FSEL R108, R108, R7, P4 ;  /* 0x000000076c6cd208 */ /* 0x000fe40002000000 */
[----:B------:R-:W-:-:S03]  /*6d70*/  FSETP.NAN.AND P5, PT, R107, R107, PT ;  /* 0x0000006b6b00720b */ /* 0x000fc60003fa8000 */
[----:B------:R-:W4:Y:S01]  /*6d80*/  SHFL.BFLY PT, R7, R108, 0x8, 0x1f ;  /* 0x0d001f006c077f89 */ /* 0x000f2200000e0000 */
[----:B--2---:R-:W-:-:S04]  /*6d90*/  FSETP.GEU.AND P1, PT, R6, R5, PT ;  /* 0x000000050600720b */ /* 0x004fc80003f2e000 */
[----:B------:R-:W-:-:S04]  /*6da0*/  FSEL R5, R6, R5, !P1 ;  /* 0x0000000506057208 */ /* 0x000fc80004800000 */
[----:B------:R-:W-:Y:S02]  /*6db0*/  FSEL R5, R6, R5, P0 ;  /* 0x0000000506057208 */ /* 0x000fe40000000000 */
[----:B---3--:R-:W-:-:S03]  /*6dc0*/  FSETP.GT.AND P4, PT, R107, R2, PT ;  /* 0x000000026b00720b */ /* 0x008fc60003f84000 */
[----:B------:R-:W2:Y:S01]  /*6dd0*/  SHFL.BFLY PT, R0, R5, 0x4, 0x1f ;  /* 0x0c801f0005007f89 */ /* 0x000ea200000e0000 */
[----:B----4-:R-:W-:-:S09]  /*6de0*/  FSETP.GT.AND P0, PT, R108, R7, PT ;  /* 0x000000076c00720b */ /* 0x010fd20003f04000 */
[----:B------:R-:W-:Y:S02]  /*6df0*/  @!P4 FSEL R107, R107, R2, P5 ;  /* 0x000000026b6bc208 */ /* 0x000fe40002800000 */
[----:B------:R-:W-:Y:S02]  /*6e00*/  FSETP.NAN.AND P4, PT, R5, R5, PT ;  /* 0x000000050500720b */ /* 0x000fe40003f88000 */
[C---:B------:R-:W-:Y:S01]  /*6e10*/  FSETP.NAN.AND P5, PT, R108.reuse, R108, PT ;  /* 0x0000006c6c00720b */ /* 0x040fe20003fa8000 */
[----:B------:R-:W3:Y:S03]  /*6e20*/  SHFL.BFLY PT, R2, R107, 0x4, 0x1f ;  /* 0x0c801f006b027f89 */ /* 0x000ee600000e0000 */
[----:B------:R-:W-:Y:S02]  /*6e30*/  @!P0 FSEL R108, R108, R7, P5 ;  /* 0x000000076c6c8208 */ /* 0x000fe40002800000 */
[----:B------:R-:W-:-:S02]  /*6e40*/  FSETP.NAN.AND P5, PT, R107, R107, PT ;  /* 0x0000006b6b00720b */ /* 0x000fc40003fa8000 */
[----:B--2---:R-:W-:Y:S01]  /*6e50*/  FSETP.GEU.AND P1, PT, R5, R0, PT ;  /* 0x000000000500720b */ /* 0x004fe20003f2e000 */
[----:B------:R-:W2:-:S12]  /*6e60*/  SHFL.BFLY PT, R7, R108, 0x4, 0x1f ;  /* 0x0c801f006c077f89 */ /* 0x000e9800000e0000 */
[----:B------:R-:W-:Y:S02]  /*6e70*/  @P1 FSEL R5, R5, R0, P4 ;  /* 0x0000000005051208 */ /* 0x000fe40002000000 */
[----:B---3--:R-:W-:-:S03]  /*6e80*/  FSETP.GT.AND P4, PT, R107, R2, PT ;  /* 0x000000026b00720b */ /* 0x008fc60003f84000 */
[----:B------:R-:W3:Y:S01]  /*6e90*/  SHFL.BFLY PT, R0, R5, 0x2, 0x1f ;  /* 0x0c401f0005007f89 */ /* 0x000ee200000e0000 */
[----:B--2---:R-:W-:-:S09]  /*6ea0*/  FSETP.GT.AND P0, PT, R108, R7, PT ;  /* 0x000000076c00720b */ /* 0x004fd20003f04000 */
[----:B------:R-:W-:Y:S02]  /*6eb0*/  @!P4 FSEL R107, R107, R2, P5 ;  /* 0x000000026b6bc208 */ /* 0x000fe40002800000 */
[----:B------:R-:W-:Y:S02]  /*6ec0*/  FSETP.NAN.AND P4, PT, R5, R5, PT ;  /* 0x000000050500720b */ /* 0x000fe40003f88000 */
[C---:B------:R-:W-:Y:S01]  /*6ed0*/  FSETP.NAN.AND P5, PT, R108.reuse, R108, PT ;  /* 0x0000006c6c00720b */ /* 0x040fe20003fa8000 */
[----:B------:R-:W2:Y:S01]  /*6ee0*/  SHFL.BFLY PT, R2, R107, 0x2, 0x1f ;  /* 0x0c401f006b027f89 */ /* 0x000ea200000e0000 */
[----:B------:R-:W-:Y:S02]  /*6ef0*/  FSETP.NAN.AND P6, PT, R107, R107, PT ;  /* 0x0000006b6b00720b */ /* 0x000fe40003fc8000 */
[----:B------:R-:W-:Y:S02]  /*6f00*/  @!P0 FSEL R108, R108, R7, P5 ;  /* 0x000000076c6c8208 */ /* 0x000fe40002800000 */
[----:B------:R-:W-:-:S02]  /*6f10*/  LOP3.LUT P0, RZ, R10, 0xf, RZ, 0xc0, !PT ;  /* 0x0000000f0aff7812 */ /* 0x000fc4000780c0ff */
[----:B---3--:R-:W-:Y:S01]  /*6f20*/  FSETP.GEU.AND P1, PT, R5, R0, PT ;  /* 0x000000000500720b */ /* 0x008fe20003f2e000 */
[----:B------:R-:W3:Y:S01]  /*6f30*/  SHFL.BFLY PT, R7, R108, 0x2, 0x1f ;  /* 0x0c401f006c077f89 */ /* 0x000ee200000e0000 */
[----:B------:R-:W-:-:S11]  /*6f40*/  ISETP.LT.AND P0, PT, R10, 0x20, !P0 ;  /* 0x000000200a00780c */ /* 0x000fd60004701270 */
[----:B------:R-:W-:Y:S02]  /*6f50*/  @P1 FSEL R5, R5, R0, P4 ;  /* 0x0000000005051208 */ /* 0x000fe40002000000 */
[----:B--2---:R-:W-:-:S03]  /*6f60*/  FSETP.GT.AND P1, PT, R107, R2, PT ;  /* 0x000000026b00720b */ /* 0x004fc60003f24000 */
[----:B------:R-:W2:Y:S01]  /*6f70*/  SHFL.BFLY PT, R0, R5, 0x1, 0x1f ;  /* 0x0c201f0005007f89 */ /* 0x000ea200000e0000 */
[----:B---3--:R-:W-:-:S09]  /*6f80*/  FSETP.GT.AND P4, PT, R108, R7, PT ;  /* 0x000000076c00720b */ /* 0x008fd20003f84000 */
[----:B------:R-:W-:Y:S02]  /*6f90*/  @!P1 FSEL R107, R107, R2, P6 ;  /* 0x000000026b6b9208 */ /* 0x000fe40003000000 */
[----:B------:R-:W-:Y:S02]  /*6fa0*/  FSETP.NAN.AND P1, PT, R5, R5, PT ;  /* 0x000000050500720b */ /* 0x000fe40003f28000 */
[----:B------:R-:W-:-:S04]  /*6fb0*/  FSETP.NAN.AND P6, PT, R108, R108, PT ;  /* 0x0000006c6c00720b */ /* 0x000fc80003fc8000 */
[----:B------:R-:W-:Y:S02]  /*6fc0*/  @!P4 FSEL R108, R108, R7, P6 ;  /* 0x000000076c6cc208 */ /* 0x000fe40003000000 */
[----:B------:R-:W-:Y:S02]  /*6fd0*/  FSETP.NAN.AND P4, PT, R107, R107, PT ;  /* 0x0000006b6b00720b */ /* 0x000fe40003f88000 */
[----:B--2---:R-:W-:Y:S01]  /*6fe0*/  FSETP.GEU.AND P5, PT, R5, R0, PT ;  /* 0x000000000500720b */ /* 0x004fe20003fae000 */
[----:B------:R-:W2:Y:S01]  /*6ff0*/  SHFL.BFLY PT, R9, R108, 0x1, 0x1f ;  /* 0x0c201f006c097f89 */ /* 0x000ea200000e0000 */
[----:B------:R-:W-:-:S11]  /*7000*/  FSETP.NAN.AND P6, PT, R108, R108, PT ;  /* 0x0000006c6c00720b */ /* 0x000fd60003fc8000 */
[----:B------:R-:W-:Y:S02]  /*7010*/  @P5 SEL R5, R5, R0, P1 ;  /* 0x0000000005055207 */ /* 0x000fe40000800000 */
[----:B------:R-:W3:Y:S04]  /*7020*/  SHFL.BFLY PT, R0, R107, 0x1, 0x1f ;  /* 0x0c201f006b007f89 */ /* 0x000ee800000e0000 */
[----:B------:R-:W-:Y:S04]  /*7030*/  @P0 STS [R10.X4], R5 ;  /* 0x000000050a000388 */ /* 0x000fe80000004800 */
[----:B------:R-:W-:Y:S01]  /*7040*/  BAR.SYNC.DEFER_BLOCKING 0x0 ;  /* 0x0000000000007b1d */ /* 0x000fe20000010000 */
[----:B--2---:R-:W-:-:S13]  /*7050*/  FSETP.GT.AND P5, PT, R108, R9, PT ;  /* 0x000000096c00720b */ /* 0x004fda0003fa4000 */
[----:B------:R-:W-:Y:S02]  /*7060*/  @!P5 SEL R108, R108, R9, P6 ;  /* 0x000000096c6cd207 */ /* 0x000fe40003000000 */
[CC--:B---3--:R-:W-:Y:S02]  /*7070*/  FSETP.GT.AND P1, PT, R107.reuse, R0.reuse, PT ;  /* 0x000000006b00720b */ /* 0x0c8fe40003f24000 */
[----:B------:R-:W-:Y:S01]  /*7080*/  MOV R9, 0x2 ;  /* 0x0000000200097802 */ /* 0x000fe20000000f00 */
[----:B------:R-:W-:Y:S04]  /*7090*/  LDS R6, [RZ] ;  /* 0x00000000ff067984 */ /* 0x000fe80000000800 */
[----:B------:R-:W2:Y:S06]  /*70a0*/  LDS R7, [0x40] ;  /* 0x00004000ff077984 */ /* 0x000eac0000000800 */
[----:B------:R-:W-:Y:S01]  /*70b0*/  @!P1 SEL R107, R107, R0, P4 ;  /* 0x000000006b6b9207 */ /* 0x000fe20002000000 */
[----:B------:R-:W-:Y:S06]  /*70c0*/  BAR.SYNC.DEFER_BLOCKING 0x0 ;  /* 0x0000000000007b1d */ /* 0x000fec0000010000 */
[----:B--2---:R-:W-:Y:S04]  /*70d0*/  STS.64 [RZ], R6 ;  /* 0x00000006ff007388 */ /* 0x004fe80000000a00 */
[----:B------:R-:W-:Y:S06]  /*70e0*/  BAR.SYNC.DEFER_BLOCKING 0x0 ;  /* 0x0000000000007b1d */ /* 0x000fec0000010000 */
[----:B------:R-:W-:Y:S04]  /*70f0*/  LDS R0, [R11.X4] ;  /* 0x000000000b007984 */ /* 0x000fe80000004800 */
[----:B------:R-:W-:Y:S06]  /*7100*/  BAR.SYNC.DEFER_BLOCKING 0x0 ;  /* 0x0000000000007b1d */ /* 0x000fec0000010000 */
[----:B------:R-:W-:Y:S04]  /*7110*/  @!P3 STS [R3], R107 ;  /* 0x0000006b0300b388 */ /* 0x000fe80000000800 */
[----:B------:R-:W-:Y:S04]  /*7120*/  @!P3 STS [R3+0x40], R108 ;  /* 0x0000406c0300b388 */ /* 0x000fe80000000800 */
[----:B------:R-:W-:Y:S06]  /*7130*/  BAR.SYNC.DEFER_BLOCKING 0x0 ;  /* 0x0000000000007b1d */ /* 0x000fec0000010000 */
[----:B------:R-:W2:Y:S04]  /*7140*/  @!P2 LDS R8, [R10.X4] ;  /* 0x000000000a08a984 */ /* 0x000ea80000004800 */
[----:B--2---:R-:W2:Y:S01]  /*7150*/  SHFL.BFLY PT, R5, R8, 0x8, 0x1f ;  /* 0x0d001f0008057f89 */ /* 0x004ea200000e0000 */
[----:B------:R-:W-:-:S02]  /*7160*/  FSETP.NAN.AND P2, PT, R8, R8, PT ;  /* 0x000000080800720b */ /* 0x000fc40003f48000 */
[----:B--2---:R-:W-:-:S04]  /*7170*/  FSETP.GT.AND P1, PT, R8, R5, PT ;  /* 0x000000050800720b */ /* 0x004fc80003f24000 */
[----:B------:R-:W-:-:S04]  /*7180*/  FSEL R5, R8, R5, P1 ;  /* 0x0000000508057208 */ /* 0x000fc80000800000 */
[----:B------:R-:W-:-:S04]  /*7190*/  FSEL R5, R8, R5, P2 ;  /* 0x0000000508057208 */ /* 0x000fc80001000000 */
[C---:B------:R-:W-:Y:S01]  /*71a0*/  FSETP.NAN.AND P2, PT, R5.reuse, R5, PT ;  /* 0x000000050500720b */ /* 0x040fe20003f48000 */
[----:B------:R-:W2:Y:S02]  /*71b0*/  SHFL.BFLY PT, R2, R5, 0x4, 0x1f ;  /* 0x0c801f0005027f89 */ /* 0x000ea400000e0000 */
[----:B--2---:R-:W-:-:S13]  /*71c0*/  FSETP.GT.AND P1, PT, R5, R2, PT ;  /* 0x000000020500720b */ /* 0x004fda0003f24000 */
[----:B------:R-:W-:-:S04]  /*71d0*/  @!P1 FSEL R5, R5, R2, P2 ;  /* 0x0000000205059208 */ /* 0x000fc80001000000 */
[C---:B------:R-:W-:Y:S01]  /*71e0*/  FSETP.NAN.AND P2, PT, R5.reuse, R5, PT ;  /* 0x000000050500720b */ /* 0x040fe20003f48000 */
[----:B------:R-:W2:Y:S02]  /*71f0*/  SHFL.BFLY PT, R2, R5, 0x2, 0x1f ;  /* 0x0c401f0005027f89 */ /* 0x000ea400000e0000 */
[----:B--2---:R-:W-:-:S13]  /*7200*/  FSETP.GT.AND P1, PT, R5, R2, PT ;  /* 0x000000020500720b */ /* 0x004fda0003f24000 */
[----:B------:R-:W-:-:S04]  /*7210*/  @!P1 FSEL R5, R5, R2, P2 ;  /* 0x0000000205059208 */ /* 0x000fc80001000000 */
[C---:B------:R-:W-:Y:S01]  /*7220*/  FSETP.NAN.AND P2, PT, R5.reuse, R5, PT ;  /* 0x000000050500720b */ /* 0x040fe20003f48000 */
[----:B------:R-:W2:Y:S02]  /*7230*/  SHFL.BFLY PT, R2, R5, 0x1, 0x1f ;  /* 0x0c201f0005027f89 */ /* 0x000ea400000e0000 */
[----:B--2---:R-:W-:-:S13]  /*7240*/  FSETP.GT.AND P1, PT, R5, R2, PT ;  /* 0x000000020500720b */ /* 0x004fda0003f24000 */
[----:B------:R-:W-:-:S05]  /*7250*/  @!P1 SEL R5, R5, R2, P2 ;  /* 0x0000000205059207 */ /* 0x000fca0001000000 */
[----:B------:R-:W-:Y:S04]  /*7260*/  @P0 STS [R10.X4], R5 ;  /* 0x000000050a000388 */ /* 0x000fe80000004800 */
[----:B------:R-:W-:Y:S01]  /*7270*/  BAR.SYNC.DEFER_BLOCKING 0x0 ;  /* 0x0000000000007b1d */ /* 0x000fe20000010000 */
[----:B------:R-:W-:-:S04]  /*7280*/  FSETP.GE.AND P0, PT, R6, RZ, PT ;  /* 0x000000ff0600720b */ /* 0x000fc80003f06000 */
[----:B------:R-:W-:Y:S02]  /*7290*/  FSEL R6, R6, RZ, !P0 ;  /* 0x000000ff06067208 */ /* 0x000fe40004000000 */
[----:B------:R-:W-:-:S03]  /*72a0*/  FSETP.GE.AND P0, PT, R7, RZ, PT ;  /* 0x000000ff0700720b */ /* 0x000fc60003f06000 */
[----:B------:R-:W-:Y:S01]  /*72b0*/  FADD R6, RZ, -R6 ;  /* 0x80000006ff067221 */ /* 0x000fe20000000000 */
[----:B------:R-:W-:-:S04]  /*72c0*/  FSEL R7, R7, RZ, !P0 ;  /* 0x000000ff07077208 */ /* 0x000fc80004000000 */
[----:B------:R-:W-:Y:S01]  /*72d0*/  FSETP.NAN.AND P1, PT, R6, R6, PT ;  /* 0x000000060600720b */ /* 0x000fe20003f28000 */
[----:B------:R-:W-:-:S05]  /*72e0*/  FADD R7, RZ, -R7 ;  /* 0x80000007ff077221 */ /* 0x000fca0000000000 */
[----:B------:R-:W-:Y:S01]  /*72f0*/  FSETP.NAN.AND P2, PT, R7, R7, PT ;  /* 0x000000070700720b */ /* 0x000fe20003f48000 */
[----:B------:R-:W2:Y:S04]  /*7300*/  LDS R2, [RZ] ;  /* 0x00000000ff027984 */ /* 0x000ea80000000800 */
[----:B------:R-:W3:Y:S04]  /*7310*/  LDS R3, [0x40] ;  /* 0x00004000ff037984 */ /* 0x000ee80000000800 */
[----:B------:R-:W-:Y:S01]  /*7320*/  BAR.SYNC.DEFER_BLOCKING 0x0 ;  /* 0x0000000000007b1d */ /* 0x000fe20000010000 */
[----:B--2---:R-:W-:-:S05]  /*7330*/  FSETP.GTU.AND P0, PT, R2, RZ, PT ;  /* 0x000000ff0200720b */ /* 0x004fca0003f0c000 */
[----:B---3--:R2:W-:Y:S01]  /*7340*/  STS.64 [RZ], R2 ;  /* 0x00000002ff007388 */ /* 0x0085e20000000a00 */
[----:B------:R-:W-:-:S03]  /*7350*/  FSEL R5, R2, RZ, P0 ;  /* 0x000000ff02057208 */ /* 0x000fc60000000000 */
[----:B------:R-:W-:Y:S01]  /*7360*/  BAR.SYNC.DEFER_BLOCKING 0x0 ;  /* 0x0000000000007b1d */ /* 0x000fe20000010000 */
[C---:B------:R-:W-:Y:S02]  /*7370*/  FSETP.GTU.AND P3, PT, R3.reuse, RZ, PT ;  /* 0x000000ff0300720b */ /* 0x040fe40003f6c000 */
[CC--:B------:R-:W-:Y:S02]  /*7380*/  FSETP.GT.AND P0, PT, R6.reuse, R5.reuse, PT ;  /* 0x000000050600720b */ /* 0x0c0fe40003f04000 */
[----:B------:R-:W-:Y:S01]  /*7390*/  FSEL R4, R3, RZ, P3 ;  /* 0x000000ff03047208 */ /* 0x000fe20001800000 */
[----:B--2---:R-:W-:Y:S01]  /*73a0*/  IMAD.U32 R3, RZ, RZ, UR6 ;  /* 0x00000006ff037e24 */ /* 0x004fe2000f8e00ff */
[----:B------:R-:W-:Y:S02]  /*73b0*/  @!P1 FSEL R6, R6, R5, P0 ;  /* 0x0000000506069208 */ /* 0x000fe40000000000 */
[----:B------:R-:W-:-:S03]  /*73c0*/  FSETP.GT.AND P0, PT, R7, R4, PT ;  /* 0x000000040700720b */ /* 0x000fc60003f04000 */
[----:B------:R-:W-:Y:S01]  /*73d0*/  FMUL R6, R6, 0.0078740157186985015869 ;  /* 0x3c01020406067820 */ /* 0x000fe20000400000 */
[----:B------:R-:W-:Y:S02]  /*73e0*/  @!P2 FSEL R7, R7, R4, P0 ;  /* 0x000000040707a208 */ /* 0x000fe40000000000 */
[----:B------:R-:W-:Y:S02]  /*73f0*/  LOP3.LUT R4, R3, 0x1, R10, 0xf8, !PT ;  /* 0x0000000103047812 */ /* 0x000fe400078ef80a */
[C---:B------:R-:W-:Y:S01]  /*7400*/  FSETP.GT.AND P0, PT, R6.reuse, 9.9999997473787516356e-06, PT ;  /* 0x3727c5ac0600780b */ /* 0x040fe20003f04000 */
[----:B------:R-:W-:Y:S01]  /*7410*/  FMUL R7, R7, 0.0078740157186985015869 ;  /* 0x3c01020407077820 */ /* 0x000fe20000400000 */
[----:B------:R-:W-:Y:S01]  /*7420*/  FSETP.NAN.AND P1, PT, R6, R6, PT ;  /* 0x000000060600720b */ /* 0x000fe20003f28000 */
[----:B------:R-:W-:-:S03]  /*7430*/  IMAD.WIDE R2, R4, R9, c[0x0][0x170] ;  /* 0x00005c0004027625 */ /* 0x000fc600078e0209 */
[C---:B------:R-:W-:Y:S01]  /*7440*/  FSETP.GT.AND P2, PT, R7.reuse, 9.9999997473787516356e-06, PT ;  /* 0x3727c5ac0700780b */ /* 0x040fe20003f44000 */
[----:B------:R-:W2:Y:S06]  /*7450*/  LDS R5, [R11.X4] ;  /* 0x000000000b057984 */ /* 0x000eac0000004800 */
[----:B------:R-:W-:Y:S02]  /*7460*/  @!P0 FSEL R6, R6, 9.9999997473787516356e-06, P1 ;  /* 0x3727c5ac06068808 */ /* 0x000fe40000800000 */
[----:B------:R-:W-:Y:S02]  /*7470*/  FSETP.NAN.AND P0, PT, R7, R7, PT ;  /* 0x000000070700720b */ /* 0x000fe40003f08000 */
[----:B------:R-:W-:-:S02]  /*7480*/  FSETP.GT.AND P1, PT, |R6|, 8.50705917302346158658e+37, PT ;  /* 0x7e8000000600780b */ /* 0x000fc40003f24200 */
[----:B------:R-:W-:Y:S02]  /*7490*/  @!P2 FSEL R7, R7, 9.9999997473787516356e-06, P0 ;  /* 0x3727c5ac0707a808 */ /* 0x000fe40000000000 */
[----:B------:R-:W-:Y:S02]  /*74a0*/  LOP3.LUT P0, RZ, R10, 0x1fe, RZ, 0xc0, !PT ;  /* 0x000001fe0aff7812 */ /* 0x000fe4000780c0ff */
[C---:B------:R-:W-:Y:S02]  /*74b0*/  FSETP.GT.AND P2, PT, |R7|.reuse, 8.50705917302346158658e+37, PT ;  /* 0x7e8000000700780b */ /* 0x040fe40003f44200 */
[----:B------:R-:W-:Y:S02]  /*74c0*/  ISETP.LT.AND P0, PT, R4, 0x1010, !P0 ;  /* 0x000010100400780c */ /* 0x000fe40004701270 */
[C---:B------:R-:W-:Y:S02]  /*74d0*/  FSETP.GEU.AND P3, PT, |R6|.reuse, 1.175494350822287508e-38, PT ;  /* 0x008000000600780b */ /* 0x040fe40003f6e200 */
[----:B------:R-:W-:Y:S01]  /*74e0*/  FSETP.GEU.AND P4, PT, |R7|, 1.175494350822287508e-38, PT ;  /* 0x008000000700780b */ /* 0x000fe20003f8e200 */
[----:B------:R-:W-:-:S06]  /*74f0*/  @P1 FMUL R6, R6, 0.25 ;  /* 0x3e80000006061820 */ /* 0x000fcc0000400000 */
[----:B------:R-:W-:-:S04]  /*7500*/  @P2 FMUL R7, R7, 0.25 ;  /* 0x3e80000007072820 */ /* 0x000fc80000400000 */
[----:B------:R-:W-:Y:S02]  /*7510*/  @!P3 FMUL R6, R6, 16777216 ;  /* 0x4b8000000606b820 */ /* 0x000fe40000400000 */
[----:B------:R-:W-:Y:S02]  /*7520*/  @!P4 FMUL R7, R7, 16777216 ;  /* 0x4b8000000707c820 */ /* 0x000fe40000400000 */
[----:B------:R-:W3:Y:S01]  /*7530*/  MUFU.RCP R53, R6 ;  /* 0x0000000600357308 */ /* 0x000ee20000001000 */
[----:B--2---:R-:W-:Y:S01]  /*7540*/  F2FP.BF16.PACK_AB R0, R5, R0 ;  /* 0x000000000500723e */ /* 0x004fe200000010ff */
[----:B------:R-:W-:-:S03]  /*7550*/  IMAD.WIDE R4, R4, R9, c[0x0][0x178] ;  /* 0x00005e0004047625 */ /* 0x000fc600078e0209 */
[----:B------:R-:W-:-:S03]  /*7560*/  PRMT R8, R0, 0x7610, R8 ;  /* 0x0000761000087816 */ /* 0x000fc60000000008 */
[----:B------:R-:W2:Y:S01]  /*7570*/  MUFU.RCP R52, R7 ;  /* 0x0000000700347308 */ /* 0x000ea20000001000 */
[----:B------:R-:W-:Y:S01]  /*7580*/  PRMT R10, R0, 0x7632, R10 ;  /* 0x00007632000a7816 */ /* 0x000fe2000000000a */
[----:B------:R-:W-:Y:S01]  /*7590*/  IMAD.MOV.U32 R9, RZ, RZ, 0x3e800000 ;  /* 0x3e800000ff097424 */ /* 0x000fe200078e00ff */
[----:B------:R4:W-:Y:S04]  /*75a0*/  @P0 STG.E.U16 [R2.64], R8 ;  /* 0x0000000802000986 */ /* 0x0009e8000c10150a */
[C---:B------:R-:W-:Y:S01]  /*75b0*/  FSEL R0, R9.reuse, 1, P1 ;  /* 0x3f80000009007808 */ /* 0x040fe20000800000 */
[----:B------:R0:W-:Y:S01]  /*75c0*/  @P0 STG.E.U16 [R4.64], R10 ;  /* 0x0000000a04000986 */ /* 0x0001e2000c10150a */
[----:B------:R-:W-:-:S03]  /*75d0*/  FSEL R9, R9, 1, P2 ;  /* 0x3f80000009097808 */ /* 0x000fc60001000000 */
[----:B------:R-:W-:Y:S02]  /*75e0*/  @!P3 FMUL R0, R0, 16777216 ;  /* 0x4b8000000000b820 */ /* 0x000fe40000400000 */
[----:B------:R-:W-:Y:S02]  /*75f0*/  @!P4 FMUL R9, R9, 16777216 ;  /* 0x4b8000000909c820 */ /* 0x000fe40000400000 */
[----:B---3--:R-:W-:Y:S01]  /*7600*/  FMUL R53, R53, R0 ;  /* 0x0000000035357220 */ /* 0x008fe20000400000 */
[----:B----4-:R-:W-:Y:S01]  /*7610*/  MOV R2, RZ ;  /* 0x000000ff00027202 */ /* 0x010fe20000000f00 */
[----:B--2---:R-:W-:Y:S01]  /*7620*/  FMUL R52, R52, R9 ;  /* 0x0000000934347220 */ /* 0x004fe20000400000 */
.L_x_188:
[----:B------:R-:W2:Y:S01]  /*7630*/  S2R R32, SR_TID.X ;  /* 0x0000000000207919 */ /* 0x000ea20000002100 */
[----:B------:R-:W-:Y:S01]  /*7640*/  PLOP3.LUT P2, PT, PT, PT, UP1, 0x40, 0x0 ;  /* 0x000000000000781c */ /* 0x000fe20003f4e818 */
[----:B------:R-:W-:Y:S01]  /*7650*/  IMAD.U32 R3, RZ, RZ, UR4 ;  /* 0x00000004ff037e24 */ /* 0x000fe2000f8e00ff */
[----:B------:R-:W-:Y:S01]  /*7660*/  MOV R0, UR4 ;  /* 0x0000000400007c02 */ /* 0x000fe20008000f00 */
[----:B0-----:R-:W-:Y:S01]  /*7670*/  CS2R R4, SRZ ;  /* 0x0000000000047805 */ /* 0x001fe2000001ff00 */
[----:B------:R-:W-:Y:S01]  /*7680*/  MOV R63, 0x4 ;  /* 0x00000004003f7802 */ /* 0x000fe20000000f00 */
[----:B------:R-:W-:Y:S01]  /*7690*/  CS2R R6, SRZ ;  /* 0x0000000000067805 */ /* 0x000fe2000001ff00 */
[----:B--2---:R-:W-:-:S05]  /*76a0*/  IMAD.SHL.U32 R32, R32, 0x10, RZ ;  /* 0x0000001020207824 */ /* 0x004fca00078e00ff */
[----:B------:R-:W-:-:S04]  /*76b0*/  LOP3.LUT R32, R32, 0x1ff0, RZ, 0xc0, !PT ;  /* 0x00001ff020207812 */ /* 0x000fc800078ec0ff */
[----:B------:R-:W-:-:S04]  /*76c0*/  LOP3.LUT R56, R2, R32, RZ, 0xfc, !PT ;  /* 0x0000002002387212 */ /* 0x000fc800078efcff */
[C---:B------:R-:W-:Y:S02]  /*76d0*/  ISETP.LT.U32.AND P0, PT, R56.reuse, 0x3c00, PT ;  /* 0x00003c003800780c */ /* 0x040fe40003f01070 */
[----:B------:R-:W-:Y:S02]  /*76e0*/  ISETP.GT.U32.AND P1, PT, R56, 0xbff, PT ;  /* 0x00000bff3800780c */ /* 0x000fe40003f24070 */
[----:B------:R-:W-:Y:S02]  /*76f0*/  ISETP.LT.U32.AND.EX P0, PT, R0, RZ, P2, P0 ;  /* 0x000000ff0000720c */ /* 0x000fe40001701100 */
[----:B------:R-:W-:Y:S02]  /*7700*/  IADD3 R10, R56, UR7, RZ ;  /* 0x00000007380a7c10 */ /* 0x000fe4000fffe0ff */
[----:B------:R-:W-:-:S03]  /*7710*/  ISETP.GT.U32.AND.EX P2, PT, R3, RZ, P0, P1 ;  /* 0x000000ff0300720c */ /* 0x000fc60000744110 */
[----:B------:R-:W-:-:S10]  /*7720*/  IMAD.WIDE R10, R10, R63, c[0x0][0x168] ;  /* 0x00005a000a0a7625 */ /* 0x000fd400078e023f */
[----:B------:R0:W2:Y:S01]  /*7730*/  @P2 LDG.E.EL.128 R4, [R10.64] ;  /* 0x0000000a0a042981 */ /* 0x0000a2000c2e1d00 */
[----:B------:R-:W-:Y:S01]  /*7740*/  ISETP.GE.U32.AND P1, PT, R56, 0xc00, PT ;  /* 0x00000c003800780c */ /* 0x000fe20003f26070 */
[----:B------:R-:W-:Y:S01]  /*7750*/  CS2R R24, SRZ ;  /* 0x0000000000187805 */ /* 0x000fe2000001ff00 */
[----:B------:R-:W-:Y:S01]  /*7760*/  CS2R R26, SRZ ;  /* 0x00000000001a7805 */ /* 0x000fe2000001ff00 */
[----:B------:R-:W-:Y:S01]  /*7770*/  IMAD.U32 R8, RZ, RZ, UR6 ;  /* 0x00000006ff087e24 */ /* 0x000fe2000f8e00ff */
[----:B------:R-:W-:Y:S01]  /*7780*/  ISETP.GE.U32.AND.EX P1, PT, R0, RZ, PT, P1 ;  /* 0x000000ff0000720c */ /* 0x000fe20003f26110 */
[----:B------:R-:W-:Y:S01]  /*7790*/  IMAD.MOV.U32 R43, RZ, RZ, 0x2 ;  /* 0x00000002ff2b7424 */ /* 0x000fe200078e00ff */
[----:B------:R-:W-:Y:S02]  /*77a0*/  LOP3.LUT R0, R2, 0x4, R32, 0xfe, !PT ;  /* 0x0000000402007812 */ /* 0x000fe400078efe20 */
[----:B------:R-:W-:Y:S01]  /*77b0*/  MOV R3, UR8 ;  /* 0x0000000800037c02 */ /* 0x000fe20008000f00 */
[----:B0-----:R-:W-:Y:S01]  /*77c0*/  CS2R R10, SRZ ;  /* 0x00000000000a7805 */ /* 0x001fe2000001ff00 */
[----:B------:R-:W-:-:S02]  /*77d0*/  IADD3 R44, R0, UR7, RZ ;  /* 0x00000007002c7c10 */ /* 0x000fc4000fffe0ff */
[----:B------:R-:W-:Y:S01]  /*77e0*/  ISETP.LT.AND P3, PT, R8, 0x1010, !P1 ;  /* 0x000010100800780c */ /* 0x000fe20004f61270 */
[----:B------:R-:W-:Y:S01]  /*77f0*/  IMAD R3, R3, 0x1800, R56 ;  /* 0x0000180003037824 */ /* 0x000fe200078e0238 */
[----:B------:R-:W-:Y:S01]  /*7800*/  LOP3.LUT R60, R2, 0x8, R32, 0xfe, !PT ;  /* 0x00000008023c7812 */ /* 0x000fe200078efe20 */
[----:B------:R-:W-:Y:S01]  /*7810*/  IMAD.WIDE R44, R44, R63, c[0x0][0x168] ;  /* 0x00005a002c2c7625 */ /* 0x000fe200078e023f */
[----:B------:R-:W-:Y:S01]  /*7820*/  MOV R29, UR8 ;  /* 0x00000008001d7c02 */ /* 0x000fe20008000f00 */
[----:B------:R-:W-:Y:S01]  /*7830*/  CS2R R8, SRZ ;  /* 0x0000000000087805 */ /* 0x000fe2000001ff00 */
[C---:B------:R-:W-:Y:S01]  /*7840*/  IADD3 R40, R3.reuse, 0xc00, RZ ;  /* 0x00000c0003287810 */ /* 0x040fe20007ffe0ff */
[-C--:B------:R-:W-:Y:S01]  /*7850*/  IMAD.WIDE R20, R3, R43.reuse, c[0x0][0x160] ;  /* 0x0000580003147625 */ /* 0x080fe200078e022b */
[----:B------:R0:W3:Y:S03]  /*7860*/  @P2 LDG.E.EL.128 R24, [R44.64] ;  /* 0x0000000a2c182981 */ /* 0x0000e6000c2e1d00 */
[----:B------:R-:W-:Y:S01]  /*7870*/  IMAD R38, R29, 0x1800, R60 ;  /* 0x000018001d267824 */ /* 0x000fe200078e023c */
[----:B------:R-:W-:Y:S01]  /*7880*/  CS2R R12, SRZ ;  /* 0x00000000000c7805 */ /* 0x000fe2000001ff00 */
[----:B------:R4:W5:Y:S01]  /*7890*/  @P3 LDG.E.EL.128 R8, [R20.64] ;  /* 0x0000000a14083981 */ /* 0x000962000c2e1d00 */
[----:B------:R-:W-:Y:S01]  /*78a0*/  CS2R R14, SRZ ;  /* 0x00000000000e7805 */ /* 0x000fe2000001ff00 */
[----:B------:R-:W-:Y:S01]  /*78b0*/  CS2R R16, SRZ ;  /* 0x0000000000107805 */ /* 0x000fe2000001ff00 */
[C---:B------:R-:W-:Y:S01]  /*78c0*/  IADD3 R42, R38.reuse, 0xc00, RZ ;  /* 0x00000c00262a7810 */ /* 0x040fe20007ffe0ff */
[----:B------:R-:W-:Y:S01]  /*78d0*/  CS2R R18, SRZ ;  /* 0x0000000000127805 */ /* 0x000fe2000001ff00 */
[----:B------:R-:W-:Y:S01]  /*78e0*/  CS2R R22, SRZ ;  /* 0x0000000000167805 */ /* 0x000fe2000001ff00 */
[-C--:B------:R-:W-:Y:S01]  /*78f0*/  IMAD.WIDE R38, R38, R43.reuse, c[0x0][0x160] ;  /* 0x0000580026267625 */ /* 0x080fe200078e022b */
[----:B------:R-:W-:Y:S01]  /*7900*/  LOP3.LUT R2, R2, 0xc, R32, 0xfe, !PT ;  /* 0x0000000c02027812 */ /* 0x000fe200078efe20 */
[----:B------:R-:W-:Y:S01]  /*7910*/  CS2R R34, SRZ ;  /* 0x0000000000227805 */ /* 0x000fe2000001ff00 */
[----:B------:R-:W-:Y:S01]  /*7920*/  IADD3 R46, R60, UR7, RZ ;  /* 0x000000073c2e7c10 */ /* 0x000fe2000fffe0ff */
[----:B----4-:R-:W-:Y:S01]  /*7930*/  CS2R R20, SRZ ;  /* 0x0000000000147805 */ /* 0x010fe2000001ff00 */
[-C--:B------:R-:W-:Y:S01]  /*7940*/  IMAD.WIDE R40, R40, R43.reuse, c[0x0][0x160] ;  /* 0x0000580028287625 */ /* 0x080fe200078e022b */
[----:B------:R4:W5:Y:S01]  /*7950*/  @P3 LDG.E.EL.128 R12, [R38.64] ;  /* 0x0000000a260c3981 */ /* 0x000962000c2e1d00 */
[----:B------:R-:W-:Y:S01]  /*7960*/  IADD3 R56, R56, UR5, RZ ;  /* 0x0000000538387c10 */ /* 0x000fe2000fffe0ff */
[----:B------:R-:W-:Y:S01]  /*7970*/  CS2R R28, SRZ ;  /* 0x00000000001c7805 */ /* 0x000fe2000001ff00 */
[----:B------:R-:W-:Y:S01]  /*7980*/  IMAD.WIDE R42, R42, R43, c[0x0][0x160] ;  /* 0x000058002a2a7625 */ /* 0x000fe200078e022b */
[----:B------:R1:W5:Y:S01]  /*7990*/  @P3 LDG.E.EL.128 R16, [R40.64] ;  /* 0x0000000a28103981 */ /* 0x000362000c2e1d00 */
[C---:B------:R-:W-:Y:S01]  /*79a0*/  IADD3 R54, R2.reuse, UR7, RZ ;  /* 0x0000000702367c10 */ /* 0x040fe2000fffe0ff */
[----:B------:R-:W-:Y:S01]  /*79b0*/  CS2R R30, SRZ ;  /* 0x00000000001e7805 */ /* 0x000fe2000001ff00 */
[----:B------:R-:W-:Y:S01]  /*79c0*/  IADD3 R62, R2, UR5, RZ ;  /* 0x00000005023e7c10 */ /* 0x000fe2000fffe0ff */
[----:B------:R0:W5:Y:S01]  /*79d0*/  @P3 LDG.E.EL.128 R20, [R42.64] ;  /* 0x0000000a2a143981 */ /* 0x000162000c2e1d00 */
[----:B------:R-:W-:Y:S01]  /*79e0*/  CS2R R32, SRZ ;  /* 0x0000000000207805 */ /* 0x000fe2000001ff00 */
[----:B------:R-:W-:Y:S01]  /*79f0*/  IMAD.WIDE R54, R54, R63, c[0x0][0x168] ;  /* 0x00005a0036367625 */ /* 0x000fe200078e023f */
[----:B------:R-:W-:Y:S01]  /*7a00*/  IADD3 R58, R0, UR5, RZ ;  /* 0x00000005003a7c10 */ /* 0x000fe2000fffe0ff */
[----:B------:R-:W-:-:S02]  /*7a10*/  CS2R R36, SRZ ;  /* 0x0000000000247805 */ /* 0x000fc4000001ff00 */
[-C--:B------:R-:W-:Y:S01]  /*7a20*/  IMAD.WIDE R46, R46, R63.reuse, c[0x0][0x168] ;  /* 0x00005a002e2e7625 */ /* 0x080fe200078e023f */
[----:B------:R2:W5:Y:S01]  /*7a30*/  @P2 LDG.E.EL.128 R32, [R54.64] ;  /* 0x0000000a36202981 */ /* 0x000562000c2e1d00 */
[----:B----4-:R-:W-:Y:S01]  /*7a40*/  CS2R R38, SRZ ;  /* 0x0000000000267805 */ /* 0x010fe2000001ff00 */
[----:B------:R-:W-:Y:S01]  /*7a50*/  IADD3 R60, R60, UR5, RZ ;  /* 0x000000053c3c7c10 */ /* 0x000fe2000fffe0ff */
[-C--:B------:R-:W-:Y:S01]  /*7a60*/  IMAD.WIDE R56, R56, R63.reuse, c[0x0][0x168] ;  /* 0x00005a0038387625 */ /* 0x080fe200078e023f */
[----:B------:R4:W5:Y:S01]  /*7a70*/  @P2 LDG.E.EL.128 R28, [R46.64] ;  /* 0x0000000a2e1c2981 */ /* 0x000962000c2e1d00 */
[----:B-1----:R-:W-:Y:S01]  /*7a80*/  CS2R R40, SRZ ;  /* 0x0000000000287805 */ /* 0x002fe2000001ff00 */
[----:B0-----:R-:W-:Y:S01]  /*7a90*/  CS2R R42, SRZ ;  /* 0x00000000002a7805 */ /* 0x001fe2000001ff00 */
[----:B------:R-:W-:Y:S01]  /*7aa0*/  CS2R R44, SRZ ;  /* 0x00000000002c7805 */ /* 0x000fe2000001ff00 */
[-C--:B------:R-:W-:Y:S01]  /*7ab0*/  IMAD.WIDE R58, R58, R63.reuse, c[0x0][0x168] ;  /* 0x00005a003a3a7625 */ /* 0x080fe200078e023f */
[----:B------:R0:W5:Y:S03]  /*7ac0*/  @P2 LDG.E.EL.128 R36, [R56.64] ;  /* 0x0000000a38242981 */ /* 0x000166000c2e1d00 */
[-C--:B------:R-:W-:Y:S01]  /*7ad0*/  IMAD.WIDE R60, R60, R63.reuse, c[0x0][0x168] ;  /* 0x00005a003c3c7625 */ /* 0x080fe200078e023f */
[----:B------:R-:W-:Y:S01]  /*7ae0*/  CS2R R48, SRZ ;  /* 0x0000000000307805 */ /* 0x000fe2000001ff00 */
[----:B----4-:R-:W-:Y:S01]  /*7af0*/  CS2R R46, SRZ ;  /* 0x00000000002e7805 */ /* 0x010fe2000001ff00 */
[----:B------:R-:W-:Y:S01]  /*7b00*/  CS2R R50, SRZ ;  /* 0x0000000000327805 */ /* 0x000fe2000001ff00 */
[----:B------:R-:W-:Y:S01]  /*7b10*/  IMAD.WIDE R62, R62, R63, c[0x0][0x168] ;  /* 0x00005a003e3e7625 */ /* 0x000fe200078e023f */
[----:B------:R1:W5:Y:S04]  /*7b20*/  @P2 LDG.E.EL.128 R40, [R58.64] ;  /* 0x0000000a3a282981 */ /* 0x000368000c2e1d00 */
[----:B------:R4:W5:Y:S04]  /*7b30*/  @P2 LDG.E.EL.128 R44, [R60.64] ;  /* 0x0000000a3c2c2981 */ /* 0x000968000c2e1d00 */
        /* <DEDUP_REMOVED lines=10> */
[----:B------:R-:W-:-:S04]  /*7be0*/  FMUL R0, R5, R5 ;  /* 0x0000000505007220 */ /* 0x000fc80000400000 */
[----:B------:R-:W-:Y:S01]  /*7bf0*/  FMUL R0, R0, R5 ;  /* 0x0000000500007220 */ /* 0x000fe20000400000 */
[----:B--2---:R-:W-:-:S06]  /*7c00*/  @P3 FADD R54, R2, 1 ;  /* 0x3f80000002363421 */ /* 0x004fcc0000000000 */
[----:B------:R-:W2:Y:S01]  /*7c10*/  @P3 MUFU.RCP R54, R54 ;  /* 0x0000003600363308 */ /* 0x000ea20000001000 */
[----:B0-----:R-:W-:Y:S01]  /*7c20*/  FFMA R57, R0, 0.044714998453855514526, R5 ;  /* 0x3d37271300397823 */ /* 0x001fe20000000005 */
[----:B------:R-:W-:Y:S01]  /*7c30*/  @!P3 MOV R56, 0x3c80f082 ;  /* 0x3c80f0820038b802 */ /* 0x000fe20000000f00 */
[----:B------:R-:W-:Y:S01]  /*7c40*/  @!P3 FMUL R55, R65, R65 ;  /* 0x000000414137b220 */ /* 0x000fe20000400000 */
[----:B-1----:R-:W-:Y:S01]  /*7c50*/  @P3 IMAD.MOV.U32 R59, RZ, RZ, 0x3f800000 ;  /* 0x3f800000ff3b3424 */ /* 0x002fe200078e00ff */
[----:B----4-:R-:W-:Y:S02]  /*7c60*/  FMUL R61, R57, 0.79788458347320556641 ;  /* 0x3f4c422a393d7820 */ /* 0x010fe40000400000 */
[----:B------:R-:W-:Y:S01]  /*7c70*/  @!P3 FFMA.FTZ R0, R55, R56, -0.052303962409496307373 ;  /* 0xbd563cae3700b423 */ /* 0x000fe20000010038 */
[----:B------:R-:W-:Y:S01]  /*7c80*/  @P3 FSETP.GE.AND P2, PT, R64, 9.010913848876953125, PT ;  /* 0x41102cb44000380b */ /* 0x000fe20003f46000 */
[----:B------:R-:W-:Y:S01]  /*7c90*/  FADD.FTZ R58, |R61|, -RZ ;  /* 0x800000ff3d3a7221 */ /* 0x000fe20000010200 */
[----:B--2---:R-:W-:Y:S01]  /*7ca0*/  @P3 FFMA.FTZ R56, R54, -2, R59 ;  /* 0xc000000036383823 */ /* 0x004fe2000001003b */
[----:B------:R-:W-:-:S04]  /*7cb0*/  @!P3 FFMA.FTZ R0, R55, R0, 0.1331529766321182251 ;  /* 0x3e0859413700b423 */ /* 0x000fc80000010000 */
[----:B------:R-:W-:Y:S02]  /*7cc0*/  @P3 FSEL R56, R56, 1, !P2 ;  /* 0x3f80000038383808 */ /* 0x000fe40005000000 */
[----:B------:R-:W-:Y:S01]  /*7cd0*/  FSETP.GE.AND P2, PT, R58, 0.60000002384185791016, PT ;  /* 0x3f19999a3a00780b */ /* 0x000fe20003f46000 */
[----:B------:R-:W-:Y:S01]  /*7ce0*/  @!P3 FFMA.FTZ R0, R55, R0, -0.33332768082618713379 ;  /* 0xbeaaa9ed3700b423 */ /* 0x000fe20000010000 */
[----:B------:R-:W-:Y:S01]  /*7cf0*/  FMUL R57, R6, R6 ;  /* 0x0000000606397220 */ /* 0x000fe20000400000 */
[----:B------:R-:W-:Y:S02]  /*7d00*/  FMUL R54, R7, R7 ;  /* 0x0000000707367220 */ /* 0x000fe40000400000 */
[----:B------:R-:W-:Y:S01]  /*7d10*/  @!P3 FFMA.FTZ R0, R55, R0, RZ ;  /* 0x000000003700b223 */ /* 0x000fe200000100ff */
[----:B------:R-:W-:Y:S01]  /*7d20*/  FMUL R57, R57, R6 ;  /* 0x0000000639397220 */ /* 0x000fe20000400000 */
[----:B------:R-:W-:Y:S01]  /*7d30*/  @P3 LOP3.LUT R2, R56, 0x80000000, R65, 0xf8, !PT ;  /* 0x8000000038023812 */ /* 0x000fe200078ef841 */
[----:B---3--:R-:W-:Y:S01]  /*7d40*/  FMUL R59, R24, R24 ;  /* 0x00000018183b7220 */ /* 0x008fe20000400000 */
[----:B------:R-:W-:Y:S01]  /*7d50*/  @!P3 FFMA.FTZ R2, R65, R0, R65 ;  /* 0x000000004102b223 */ /* 0x000fe20000010041 */
[----:B------:R-:W-:Y:S01]  /*7d60*/  FMUL R56, R54, R7 ;  /* 0x0000000736387220 */ /* 0x000fe20000400000 */
[----:B------:R-:W-:-:S02]  /*7d70*/  FFMA R57, R57, 0.044714998453855514526, R6 ;  /* 0x3d37271339397823 */ /* 0x000fc40000000006 */
        /* <DEDUP_REMOVED lines=11> */
.L_x_96:
[----:B------:R-:W-:Y:S01]  /*7e30*/  MOV R0, 0x3c80f082 ;  /* 0x3c80f08200007802 */ /* 0x000fe20000000f00 */
[----:B------:R-:W-:-:S04]  /*7e40*/  FMUL R55, R61, R61 ;  /* 0x0000003d3d377220 */ /* 0x000fc80000400000 */
[----:B------:R-:W-:-:S04]  /*7e50*/  FFMA.FTZ R0, R55, R0, -0.052303962409496307373 ;  /* 0xbd563cae37007423 */ /* 0x000fc80000010000 */
[----:B------:R-:W-:-:S04]  /*7e60*/  FFMA.FTZ R0, R55, R0, 0.1331529766321182251 ;  /* 0x3e08594137007423 */ /* 0x000fc80000010000 */
[----:B------:R-:W-:-:S04]  /*7e70*/  FFMA.FTZ R0, R55, R0, -0.33332768082618713379 ;  /* 0xbeaaa9ed37007423 */ /* 0x000fc80000010000 */
[----:B------:R-:W-:-:S04]  /*7e80*/  FFMA.FTZ R0, R55, R0, RZ ;  /* 0x0000000037007223 */ /* 0x000fc800000100ff */
[----:B------:R-:W-:Y:S02]  /*7e90*/  FFMA.FTZ R54, R61, R0, R61 ;  /* 0x000000003d367223 */ /* 0x000fe4000001003d */
.L_x_97:
[----:B------:R-:W-:Y:S05]  /*7ea0*/  BSYNC B0 ;  /* 0x0000000000007941 */ /* 0x000fea0003800000 */
.L_x_95:
        /* <DEDUP_REMOVED lines=18> */
.L_x_99:
[----:B------:R-:W-:Y:S01]  /*7fd0*/  MOV R0, 0x3c80f082 ;  /* 0x3c80f08200007802 */ /* 0x000fe20000000f00 */
[----:B------:R-:W-:-:S04]  /*7fe0*/  FMUL R55, R60, R60 ;  /* 0x0000003c3c377220 */ /* 0x000fc80000400000 */
[----:B------:R-:W-:-:S04]  /*7ff0*/  FFMA.FTZ R0, R55, R0, -0.052303962409496307373 ;  /* 0xbd563cae37007423 */ /* 0x000fc80000010000 */
[----:B------:R-:W-:-:S04]  /*8000*/  FFMA.FTZ R0, R55, R0, 0.1331529766321182251 ;  /* 0x3e08594137007423 */ /* 0x000fc80000010000 */
[----:B------:R-:W-:-:S04]  /*8010*/  FFMA.FTZ R0, R55, R0, -0.33332768082618713379 ;  /* 0xbeaaa9ed37007423 */ /* 0x000fc80000010000 */
[----:B------:R-:W-:-:S04]  /*8020*/  FFMA.FTZ R0, R55, R0, RZ ;  /* 0x0000000037007223 */ /* 0x000fc800000100ff */
[----:B------:R-:W-:Y:S02]  /*8030*/  FFMA.FTZ R55, R60, R0, R60 ;  /* 0x000000003c377223 */ /* 0x000fe4000001003c */
.L_x_100:
[----:B------:R-:W-:Y:S05]  /*8040*/  BSYNC B0 ;  /* 0x0000000000007941 */ /* 0x000fea0003800000 */
.L_x_98:
        /* <DEDUP_REMOVED lines=18> */
.L_x_102:
[----:B------:R-:W-:Y:S01]  /*8170*/  MOV R0, 0x3c80f082 ;  /* 0x3c80f08200007802 */ /* 0x000fe20000000f00 */
[----:B------:R-:W-:-:S04]  /*8180*/  FMUL R57, R61, R61 ;  /* 0x0000003d3d397220 */ /* 0x000fc80000400000 */
[----:B------:R-:W-:-:S04]  /*8190*/  FFMA.FTZ R0, R57, R0, -0.052303962409496307373 ;  /* 0xbd563cae39007423 */ /* 0x000fc80000010000 */
[----:B------:R-:W-:-:S04]  /*81a0*/  FFMA.FTZ R0, R57, R0, 0.1331529766321182251 ;  /* 0x3e08594139007423 */ /* 0x000fc80000010000 */
[----:B------:R-:W-:-:S04]  /*81b0*/  FFMA.FTZ R0, R57, R0, -0.33332768082618713379 ;  /* 0xbeaaa9ed39007423 */ /* 0x000fc80000010000 */
[----:B------:R-:W-:-:S04]  /*81c0*/  FFMA.FTZ R0, R57, R0, RZ ;  /* 0x0000000039007223 */ /* 0x000fc800000100ff */
[----:B------:R-:W-:Y:S02]  /*81d0*/  FFMA.FTZ R56, R61, R0, R61 ;  /* 0x000000003d387223 */ /* 0x000fe4000001003d */
.L_x_103:
[----:B------:R-:W-:Y:S05]  /*81e0*/  BSYNC B0 ;  /* 0x0000000000007941 */ /* 0x000fea0003800000 */
.L_x_101:
        /* <DEDUP_REMOVED lines=18> */
.L_x_105:
[----:B------:R-:W-:Y:S01]  /*8310*/  MOV R0, 0x3c80f082 ;  /* 0x3c80f08200007802 */ /* 0x000fe20000000f00 */
[----:B------:R-:W-:-:S04]  /*8320*/  FMUL R57, R62, R62 ;  /* 0x0000003e3e397220 */ /* 0x000fc80000400000 */
[----:B------:R-:W-:-:S04]  /*8330*/  FFMA.FTZ R0, R57, R0, -0.052303962409496307373 ;  /* 0xbd563cae39007423 */ /* 0x000fc80000010000 */
[----:B------:R-:W-:-:S04]  /*8340*/  FFMA.FTZ R0, R57, R0, 0.1331529766321182251 ;  /* 0x3e08594139007423 */ /* 0x000fc80000010000 */
[----:B------:R-:W-:-:S04]  /*8350*/  FFMA.FTZ R0, R57, R0, -0.33332768082618713379 ;  /* 0xbeaaa9ed39007423 */ /* 0x000fc80000010000 */
[----:B------:R-:W-:-:S04]  /*8360*/  FFMA.FTZ R0, R57, R0, RZ ;  /* 0x0000000039007223 */ /* 0x000fc800000100ff */
[----:B------:R-:W-:Y:S02]  /*8370*/  FFMA.FTZ R57, R62, R0, R62 ;  /* 0x000000003e397223 */ /* 0x000fe4000001003e */
.L_x_106:
[----:B------:R-:W-:Y:S05]  /*8380*/  BSYNC B0 ;  /* 0x0000000000007941 */ /* 0x000fea0003800000 */
.L_x_104:
[----:B------:R-:W-:Y:S01]  /*8390*/  FMUL R63, R61, 0.79788458347320556641 ;  /* 0x3f4c422a3d3f7820 */ /* 0x000fe20000400000 */
[----:B------:R-:W-:Y:S01]  /*83a0*/  BSSY B0, `(.L_x_107) ;  /* 0x0000018000007945 */ /* 0x000fe20003800000 */
[----:B------:R-:W-:Y:S01]  /*83b0*/  FMUL R60, R60, R27 ;  /* 0x0000001b3c3c7220 */ /* 0x000fe20000400000 */
[----:B------:R-:W-:Y:S01]  /*83c0*/  FFMA R62, R59, 0.044714998453855514526, R26 ;  /* 0x3d3727133b3e7823 */ /* 0x000fe2000000001a */
[----:B------:R-:W-:Y:S01]  /*83d0*/  FADD.FTZ R64, |R63|, -RZ ;  /* 0x800000ff3f407221 */ /* 0x000fe20000010200 */
        /* <DEDUP_REMOVED lines=13> */
.L_x_108:
[----:B------:R-:W-:Y:S01]  /*84b0*/  MOV R0, 0x3c80f082 ;  /* 0x3c80f08200007802 */ /* 0x000fe20000000f00 */
[----:B------:R-:W-:-:S04]  /*84c0*/  FMUL R59, R63, R63 ;  /* 0x0000003f3f3b7220 */ /* 0x000fc80000400000 */
[----:B------:R-:W-:-:S04]  /*84d0*/  FFMA.FTZ R0, R59, R0, -0.052303962409496307373 ;  /* 0xbd563cae3b007423 */ /* 0x000fc80000010000 */
[----:B------:R-:W-:-:S04]  /*84e0*/  FFMA.FTZ R0, R59, R0, 0.1331529766321182251 ;  /* 0x3e0859413b007423 */ /* 0x000fc80000010000 */
[----:B------:R-:W-:-:S04]  /*84f0*/  FFMA.FTZ R0, R59, R0, -0.33332768082618713379 ;  /* 0xbeaaa9ed3b007423 */ /* 0x000fc80000010000 */
[----:B------:R-:W-:-:S04]  /*8500*/  FFMA.FTZ R0, R59, R0, RZ ;  /* 0x000000003b007223 */ /* 0x000fc800000100ff */
[----:B------:R-:W-:Y:S02]  /*8510*/  FFMA.FTZ R58, R63, R0, R63 ;  /* 0x000000003f3a7223 */ /* 0x000fe4000001003f */
.L_x_109:
[----:B------:R-:W-:Y:S05]  /*8520*/  BSYNC B0 ;  /* 0x0000000000007941 */ /* 0x000fea0003800000 */
.L_x_107:
        /* <DEDUP_REMOVED lines=18> */
.L_x_111:
[----:B------:R-:W-:Y:S01]  /*8650*/  MOV R0, 0x3c80f082 ;  /* 0x3c80f08200007802 */ /* 0x000fe20000000f00 */
[----:B------:R-:W-:-:S04]  /*8660*/  FMUL R59, R64, R64 ;  /* 0x00000040403b7220 */ /* 0x000fc80000400000 */
[----:B------:R-:W-:-:S04]  /*8670*/  FFMA.FTZ R0, R59, R0, -0.052303962409496307373 ;  /* 0xbd563cae3b007423 */ /* 0x000fc80000010000 */
[----:B------:R-:W-:-:S04]  /*8680*/  FFMA.FTZ R0, R59, R0, 0.1331529766321182251 ;  /* 0x3e0859413b007423 */ /* 0x000fc80000010000 */
[----:B------:R-:W-:-:S04]  /*8690*/  FFMA.FTZ R0, R59, R0, -0.33332768082618713379 ;  /* 0xbeaaa9ed3b007423 */ /* 0x000fc80000010000 */
[----:B------:R-:W-:-:S04]  /*86a0*/  FFMA.FTZ R0, R59, R0, RZ ;  /* 0x000000003b007223 */ /* 0x000fc800000100ff */
[----:B------:R-:W-:Y:S02]  /*86b0*/  FFMA.FTZ R59, R64, R0, R64 ;  /* 0x00000000403b7223 */ /* 0x000fe40000010040 */
.L_x_112:
[----:B------:R-:W-:Y:S05]  /*86c0*/  BSYNC B0 ;  /* 0x0000000000007941 */ /* 0x000fea0003800000 */
.L_x_110:
        /* <DEDUP_REMOVED lines=18> */
.L_x_114:
[----:B------:R-:W-:Y:S01]  /*87f0*/  MOV R0, 0x3c80f082 ;  /* 0x3c80f08200007802 */ /* 0x000fe20000000f00 */
[----:B------:R-:W-:-:S04]  /*8800*/  FMUL R61, R65, R65 ;  /* 0x00000041413d7220 */ /* 0x000fc80000400000 */
[----:B------:R-:W-:-:S04]  /*8810*/  FFMA.FTZ R0, R61, R0, -0.052303962409496307373 ;  /* 0xbd563cae3d007423 */ /* 0x000fc80000010000 */
[----:B------:R-:W-:-:S04]  /*8820*/  FFMA.FTZ R0, R61, R0, 0.1331529766321182251 ;  /* 0x3e0859413d007423 */ /* 0x000fc80000010000 */
[----:B------:R-:W-:-:S04]  /*8830*/  FFMA.FTZ R0, R61, R0, -0.33332768082618713379 ;  /* 0xbeaaa9ed3d007423 */ /* 0x000fc80000010000 */
[----:B------:R-:W-:-:S04]  /*8840*/  FFMA.FTZ R0, R61, R0, RZ ;  /* 0x000000003d007223 */ /* 0x000fc800000100ff */
[----:B------:R-:W-:Y:S02]  /*8850*/  FFMA.FTZ R60, R65, R0, R65 ;  /* 0x00000000413c7223 */ /* 0x000fe40000010041 */
.L_x_115:
[----:B------:R-:W-:Y:S05]  /*8860*/  BSYNC B0 ;  /* 0x0000000000007941 */ /* 0x000fea0003800000 */
.L_x_113:
        /* <DEDUP_REMOVED lines=18> */
.L_x_117:
[----:B------:R-:W-:Y:S01]  /*8990*/  MOV R0, 0x3c80f082 ;  /* 0x3c80f08200007802 */ /* 0x000fe20000000f00 */
[----:B------:R-:W-:-:S04]  /*89a0*/  FMUL R61, R66, R66 ;  /* 0x00000042423d7220 */ /* 0x000fc80000400000 */
[----:B------:R-:W-:-:S04]  /*89b0*/  FFMA.FTZ R0, R61, R0, -0.052303962409496307373 ;  /* 0xbd563cae3d007423 */ /* 0x000fc80000010000 */
[----:B------:R-:W-:-:S04]  /*89c0*/  FFMA.FTZ R0, R61, R0, 0.1331529766321182251 ;  /* 0x3e0859413d007423 */ /* 0x000fc80000010000 */
[----:B------:R-:W-:-:S04]  /*89d0*/  FFMA.FTZ R0, R61, R0, -0.33332768082618713379 ;  /* 0xbeaaa9ed3d007423 */ /* 0x000fc80000010000 */
[----:B------:R-:W-:-:S04]  /*89e0*/  FFMA.FTZ R0, R61, R0, RZ ;  /* 0x000000003d007223 */ /* 0x000fc800000100ff */
[----:B------:R-:W-:Y:S02]  /*89f0*/  FFMA.FTZ R61, R66, R0, R66 ;  /* 0x00000000423d7223 */ /* 0x000fe40000010042 */
.L_x_118:
[----:B------:R-:W-:Y:S05]  /*8a00*/  BSYNC B0 ;  /* 0x0000000000007941 */ /* 0x000fea0003800000 */
.L_x_116:
        /* <DEDUP_REMOVED lines=18> */
.L_x_120:
[----:B------:R-:W-:Y:S01]  /*8b30*/  MOV R0, 0x3c80f082 ;  /* 0x3c80f08200007802 */ /* 0x000fe20000000f00 */
[----:B------:R-:W-:-:S04]  /*8b40*/  FMUL R63, R67, R67 ;  /* 0x00000043433f7220 */ /* 0x000fc80000400000 */
[----:B------:R-:W-:-:S04]  /*8b50*/  FFMA.FTZ R0, R63, R0, -0.052303962409496307373 ;  /* 0xbd563cae3f007423 */ /* 0x000fc80000010000 */
[----:B------:R-:W-:-:S04]  /*8b60*/  FFMA.FTZ R0, R63, R0, 0.1331529766321182251 ;  /* 0x3e0859413f007423 */ /* 0x000fc80000010000 */
[----:B------:R-:W-:-:S04]  /*8b70*/  FFMA.FTZ R0, R63, R0, -0.33332768082618713379 ;  /* 0xbeaaa9ed3f007423 */ /* 0x000fc80000010000 */
[----:B------:R-:W-:-:S04]  /*8b80*/  FFMA.FTZ R0, R63, R0, RZ ;  /* 0x000000003f007223 */ /* 0x000fc800000100ff */
[----:B------:R-:W-:Y:S02]  /*8b90*/  FFMA.FTZ R62, R67, R0, R67 ;  /* 0x00000000433e7223 */ /* 0x000fe40000010043 */
.L_x_121:
[----:B------:R-:W-:Y:S05]  /*8ba0*/  BSYNC B0 ;  /* 0x0000000000007941 */ /* 0x000fea0003800000 */
.L_x_119:
        /* <DEDUP_REMOVED lines=18> */
.L_x_123:
[----:B------:R-:W-:Y:S01]  /*8cd0*/  MOV R0, 0x3c80f082 ;  /* 0x3c80f08200007802 */ /* 0x000fe20000000f00 */
[----:B------:R-:W-:-:S04]  /*8ce0*/  FMUL R63, R68, R68 ;  /* 0x00000044443f7220 */ /* 0x000fc80000400000 */
[----:B------:R-:W-:-:S04]  /*8cf0*/  FFMA.FTZ R0, R63, R0, -0.052303962409496307373 ;  /* 0xbd563cae3f007423 */ /* 0x000fc80000010000 */
[----:B------:R-:W-:-:S04]  /*8d00*/  FFMA.FTZ R0, R63, R0, 0.1331529766321182251 ;  /* 0x3e0859413f007423 */ /* 0x000fc80000010000 */
[----:B------:R-:W-:-:S04]  /*8d10*/  FFMA.FTZ R0, R63, R0, -0.33332768082618713379 ;  /* 0xbeaaa9ed3f007423 */ /* 0x000fc80000010000 */
[----:B------:R-:W-:-:S04]  /*8d20*/  FFMA.FTZ R0, R63, R0, RZ ;  /* 0x000000003f007223 */ /* 0x000fc800000100ff */
[----:B------:R-:W-:Y:S02]  /*8d30*/  FFMA.FTZ R63, R68, R0, R68 ;  /* 0x00000000443f7223 */ /* 0x000fe40000010044 */
.L_x_124:
[----:B------:R-:W-:Y:S05]  /*8d40*/  BSYNC B0 ;  /* 0x0000000000007941 */ /* 0x000fea0003800000 */
.L_x_122:
        /* <DEDUP_REMOVED lines=18> */
.L_x_126:
[----:B------:R-:W-:Y:S01]  /*8e70*/  MOV R0, 0x3c80f082 ;  /* 0x3c80f08200007802 */ /* 0x000fe20000000f00 */
[----:B------:R-:W-:-:S04]  /*8e80*/  FMUL R65, R69, R69 ;  /* 0x0000004545417220 */ /* 0x000fc80000400000 */
[----:B------:R-:W-:-:S04]  /*8e90*/  FFMA.FTZ R0, R65, R0, -0.052303962409496307373 ;  /* 0xbd563cae41007423 */ /* 0x000fc80000010000 */
[----:B------:R-:W-:-:S04]  /*8ea0*/  FFMA.FTZ R0, R65, R0, 0.1331529766321182251 ;  /* 0x3e08594141007423 */ /* 0x000fc80000010000 */
[----:B------:R-:W-:-:S04]  /*8eb0*/  FFMA.FTZ R0, R65, R0, -0.33332768082618713379 ;  /* 0xbeaaa9ed41007423 */ /* 0x000fc80000010000 */
[----:B------:R-:W-:-:S04]  /*8ec0*/  FFMA.FTZ R0, R65, R0, RZ ;  /* 0x0000000041007223 */ /* 0x000fc800000100ff */
[----:B------:R-:W-:Y:S02]  /*8ed0*/  FFMA.FTZ R64, R69, R0, R69 ;  /* 0x0000000045407223 */ /* 0x000fe40000010045 */
.L_x_127:
[----:B------:R-:W-:Y:S05]  /*8ee0*/  BSYNC B0 ;  /* 0x0000000000007941 */ /* 0x000fea0003800000 */
.L_x_125:
        /* <DEDUP_REMOVED lines=18> */
.L_x_129:
[----:B------:R-:W-:Y:S01]  /*9010*/  MOV R0, 0x3c80f082 ;  /* 0x3c80f08200007802 */ /* 0x000fe20000000f00 */
[----:B------:R-:W-:-:S04]  /*9020*/  FMUL R65, R70, R70 ;  /* 0x0000004646417220 */ /* 0x000fc80000400000 */
[----:B------:R-:W-:-:S04]  /*9030*/  FFMA.FTZ R0, R65, R0, -0.052303962409496307373 ;  /* 0xbd563cae41007423 */ /* 0x000fc80000010000 */
[----:B------:R-:W-:-:S04]  /*9040*/  FFMA.FTZ R0, R65, R0, 0.1331529766321182251 ;  /* 0x3e08594141007423 */ /* 0x000fc80000010000 */
[----:B------:R-:W-:-:S04]  /*9050*/  FFMA.FTZ R0, R65, R0, -0.33332768082618713379 ;  /* 0xbeaaa9ed41007423 */ /* 0x000fc80000010000 */
[----:B------:R-:W-:-:S04]  /*9060*/  FFMA.FTZ R0, R65, R0, RZ ;  /* 0x0000000041007223 */ /* 0x000fc800000100ff */
[----:B------:R-:W-:Y:S02]  /*9070*/  FFMA.FTZ R65, R70, R0, R70 ;  /* 0x0000000046417223 */ /* 0x000fe40000010046 */
.L_x_130:
[----:B------:R-:W-:Y:S05]  /*9080*/  BSYNC B0 ;  /* 0x0000000000007941 */ /* 0x000fea0003800000 */
.L_x_128:
        /* <DEDUP_REMOVED lines=18> */
.L_x_132:
[----:B------:R-:W-:Y:S01]  /*91b0*/  MOV R0, 0x3c80f082 ;  /* 0x3c80f08200007802 */ /* 0x000fe20000000f00 */
[----:B------:R-:W-:-:S04]  /*91c0*/  FMUL R67, R71, R71 ;  /* 0x0000004747437220 */ /* 0x000fc80000400000 */
[----:B------:R-:W-:-:S04]  /*91d0*/  FFMA.FTZ R0, R67, R0, -0.052303962409496307373 ;  /* 0xbd563cae43007423 */ /* 0x000fc80000010000 */
[----:B------:R-:W-:-:S04]  /*91e0*/  FFMA.FTZ R0, R67, R0, 0.1331529766321182251 ;  /* 0x3e08594143007423 */ /* 0x000fc80000010000 */
[----:B------:R-:W-:-:S04]  /*91f0*/  FFMA.FTZ R0, R67, R0, -0.33332768082618713379 ;  /* 0xbeaaa9ed43007423 */ /* 0x000fc80000010000 */
[----:B------:R-:W-:-:S04]  /*9200*/  FFMA.FTZ R0, R67, R0, RZ ;  /* 0x0000000043007223 */ /* 0x000fc800000100ff */
[----:B------:R-:W-:Y:S02]  /*9210*/  FFMA.FTZ R66, R71, R0, R71 ;  /* 0x0000000047427223 */ /* 0x000fe40000010047 */
.L_x_133:
[----:B------:R-:W-:Y:S05]  /*9220*/  BSYNC B0 ;  /* 0x0000000000007941 */ /* 0x000fea0003800000 */
.L_x_131:
        /* <DEDUP_REMOVED lines=18> */
.L_x_135:
[----:B------:R-:W-:Y:S01]  /*9350*/  MOV R0, 0x3c80f082 ;  /* 0x3c80f08200007802 */ /* 0x000fe20000000f00 */
[----:B------:R-:W-:-:S04]  /*9360*/  FMUL R67, R72, R72 ;  /* 0x0000004848437220 */ /* 0x000fc80000400000 */
[----:B------:R-:W-:-:S04]  /*9370*/  FFMA.FTZ R0, R67, R0, -0.052303962409496307373 ;  /* 0xbd563cae43007423 */ /* 0x000fc80000010000 */
[----:B------:R-:W-:-:S04]  /*9380*/  FFMA.FTZ R0, R67, R0, 0.1331529766321182251 ;  /* 0x3e08594143007423 */ /* 0x000fc80000010000 */
[----:B------:R-:W-:-:S04]  /*9390*/  FFMA.FTZ R0, R67, R0, -0.33332768082618713379 ;  /* 0xbeaaa9ed43007423 */ /* 0x000fc80000010000 */
[----:B------:R-:W-:-:S04]  /*93a0*/  FFMA.FTZ R0, R67, R0, RZ ;  /* 0x0000000043007223 */ /* 0x000fc800000100ff */
[----:B------:R-:W-:Y:S02]  /*93b0*/  FFMA.FTZ R67, R72, R0, R72 ;  /* 0x0000000048437223 */ /* 0x000fe40000010048 */
.L_x_136:
[----:B------:R-:W-:Y:S05]  /*93c0*/  BSYNC B0 ;  /* 0x0000000000007941 */ /* 0x000fea0003800000 */
.L_x_134:
        /* <DEDUP_REMOVED lines=18> */
.L_x_138:
[----:B------:R-:W-:Y:S01]  /*94f0*/  MOV R0, 0x3c80f082 ;  /* 0x3c80f08200007802 */ /* 0x000fe20000000f00 */
[----:B------:R-:W-:-:S04]  /*9500*/  FMUL R69, R73, R73 ;  /* 0x0000004949457220 */ /* 0x000fc80000400000 */
[----:B------:R-:W-:-:S04]  /*9510*/  FFMA.FTZ R0, R69, R0, -0.052303962409496307373 ;  /* 0xbd563cae45007423 */ /* 0x000fc80000010000 */
[----:B------:R-:W-:-:S04]  /*9520*/  FFMA.FTZ R0, R69, R0, 0.1331529766321182251 ;  /* 0x3e08594145007423 */ /* 0x000fc80000010000 */
[----:B------:R-:W-:-:S04]  /*9530*/  FFMA.FTZ R0, R69, R0, -0.33332768082618713379 ;  /* 0xbeaaa9ed45007423 */ /* 0x000fc80000010000 */
[----:B------:R-:W-:-:S04]  /*9540*/  FFMA.FTZ R0, R69, R0, RZ ;  /* 0x0000000045007223 */ /* 0x000fc800000100ff */
[----:B------:R-:W-:Y:S02]  /*9550*/  FFMA.FTZ R68, R73, R0, R73 ;  /* 0x0000000049447223 */ /* 0x000fe40000010049 */
.L_x_139:
[----:B------:R-:W-:Y:S05]  /*9560*/  BSYNC B0 ;  /* 0x0000000000007941 */ /* 0x000fea0003800000 */
.L_x_137:
        /* <DEDUP_REMOVED lines=18> */
.L_x_141:
[----:B------:R-:W-:Y:S01]  /*9690*/  MOV R0, 0x3c80f082 ;  /* 0x3c80f08200007802 */ /* 0x000fe20000000f00 */
[----:B------:R-:W-:-:S04]  /*96a0*/  FMUL R69, R74, R74 ;  /* 0x0000004a4a457220 */ /* 0x000fc80000400000 */
[----:B------:R-:W-:-:S04]  /*96b0*/  FFMA.FTZ R0, R69, R0, -0.052303962409496307373 ;  /* 0xbd563cae45007423 */ /* 0x000fc80000010000 */
[----:B------:R-:W-:-:S04]  /*96c0*/  FFMA.FTZ R0, R69, R0, 0.1331529766321182251 ;  /* 0x3e08594145007423 */ /* 0x000fc80000010000 */
[----:B------:R-:W-:-:S04]  /*96d0*/  FFMA.FTZ R0, R69, R0, -0.33332768082618713379 ;  /* 0xbeaaa9ed45007423 */ /* 0x000fc80000010000 */
[----:B------:R-:W-:-:S04]  /*96e0*/  FFMA.FTZ R0, R69, R0, RZ ;  /* 0x0000000045007223 */ /* 0x000fc800000100ff */
[----:B------:R-:W-:Y:S02]  /*96f0*/  FFMA.FTZ R69, R74, R0, R74 ;  /* 0x000000004a457223 */ /* 0x000fe4000001004a */
.L_x_142:
[----:B------:R-:W-:Y:S05]  /*9700*/  BSYNC B0 ;  /* 0x0000000000007941 */ /* 0x000fea0003800000 */
.L_x_140:
        /* <DEDUP_REMOVED lines=18> */
.L_x_144:
[----:B------:R-:W-:Y:S01]  /*9830*/  MOV R0, 0x3c80f082 ;  /* 0x3c80f08200007802 */ /* 0x000fe20000000f00 */
[----:B------:R-:W-:-:S04]  /*9840*/  FMUL R71, R75, R75 ;  /* 0x0000004b4b477220 */ /* 0x000fc80000400000 */
[----:B------:R-:W-:-:S04]  /*9850*/  FFMA.FTZ R0, R71, R0, -0.052303962409496307373 ;  /* 0xbd563cae47007423 */ /* 0x000fc80000010000 */
[----:B------:R-:W-:-:S04]  /*9860*/  FFMA.FTZ R0, R71, R0, 0.1331529766321182251 ;  /* 0x3e08594147007423 */ /* 0x000fc80000010000 */
[----:B------:R-:W-:-:S04]  /*9870*/  FFMA.FTZ R0, R71, R0, -0.33332768082618713379 ;  /* 0xbeaaa9ed47007423 */ /* 0x000fc80000010000 */
[----:B------:R-:W-:-:S04]  /*9880*/  FFMA.FTZ R0, R71, R0, RZ ;  /* 0x0000000047007223 */ /* 0x000fc800000100ff */
[----:B------:R-:W-:Y:S02]  /*9890*/  FFMA.FTZ R70, R75, R0, R75 ;  /* 0x000000004b467223 */ /* 0x000fe4000001004b */
.L_x_145:
[----:B------:R-:W-:Y:S05]  /*98a0*/  BSYNC B0 ;  /* 0x0000000000007941 */ /* 0x000fea0003800000 */
.L_x_143:
        /* <DEDUP_REMOVED lines=18> */
.L_x_147:
[----:B------:R-:W-:Y:S01]  /*99d0*/  MOV R0, 0x3c80f082 ;  /* 0x3c80f08200007802 */ /* 0x000fe20000000f00 */
[----:B------:R-:W-:-:S04]  /*99e0*/  FMUL R71, R76, R76 ;  /* 0x0000004c4c477220 */ /* 0x000fc80000400000 */
[----:B------:R-:W-:-:S04]  /*99f0*/  FFMA.FTZ R0, R71, R0, -0.052303962409496307373 ;  /* 0xbd563cae47007423 */ /* 0x000fc80000010000 */
[----:B------:R-:W-:-:S04]  /*9a00*/  FFMA.FTZ R0, R71, R0, 0.1331529766321182251 ;  /* 0x3e08594147007423 */ /* 0x000fc80000010000 */
[----:B------:R-:W-:-:S04]  /*9a10*/  FFMA.FTZ R0, R71, R0, -0.33332768082618713379 ;  /* 0xbeaaa9ed47007423 */ /* 0x000fc80000010000 */
[----:B------:R-:W-:-:S04]  /*9a20*/  FFMA.FTZ R0, R71, R0, RZ ;  /* 0x0000000047007223 */ /* 0x000fc800000100ff */
[----:B------:R-:W-:Y:S02]  /*9a30*/  FFMA.FTZ R71, R76, R0, R76 ;  /* 0x000000004c477223 */ /* 0x000fe4000001004c */
.L_x_148:
[----:B------:R-:W-:Y:S05]  /*9a40*/  BSYNC B0 ;  /* 0x0000000000007941 */ /* 0x000fea0003800000 */
.L_x_146:
        /* <DEDUP_REMOVED lines=18> */
.L_x_150:
[----:B------:R-:W-:Y:S01]  /*9b70*/  MOV R0, 0x3c80f082 ;  /* 0x3c80f08200007802 */ /* 0x000fe20000000f00 */
[----:B------:R-:W-:-:S04]  /*9b80*/  FMUL R73, R77, R77 ;  /* 0x0000004d4d497220 */ /* 0x000fc80000400000 */
[----:B------:R-:W-:-:S04]  /*9b90*/  FFMA.FTZ R0, R73, R0, -0.052303962409496307373 ;  /* 0xbd563cae49007423 */ /* 0x000fc80000010000 */
[----:B------:R-:W-:-:S04]  /*9ba0*/  FFMA.FTZ R0, R73, R0, 0.1331529766321182251 ;  /* 0x3e08594149007423 */ /* 0x000fc80000010000 */
[----:B------:R-:W-:-:S04]  /*9bb0*/  FFMA.FTZ R0, R73, R0, -0.33332768082618713379 ;  /* 0xbeaaa9ed49007423 */ /* 0x000fc80000010000 */
[----:B------:R-:W-:-:S04]  /*9bc0*/  FFMA.FTZ R0, R73, R0, RZ ;  /* 0x0000000049007223 */ /* 0x000fc800000100ff */
[----:B------:R-:W-:Y:S02]  /*9bd0*/  FFMA.FTZ R72, R77, R0, R77 ;  /* 0x000000004d487223 */ /* 0x000fe4000001004d */
.L_x_151:
[----:B------:R-:W-:Y:S05]  /*9be0*/  BSYNC B0 ;  /* 0x0000000000007941 */ /* 0x000fea0003800000 */
.L_x_149:
        /* <DEDUP_REMOVED lines=18> */
.L_x_153:
[----:B------:R-:W-:Y:S01]  /*9d10*/  MOV R0, 0x3c80f082 ;  /* 0x3c80f08200007802 */ /* 0x000fe20000000f00 */
[----:B------:R-:W-:-:S04]  /*9d20*/  FMUL R73, R78, R78 ;  /* 0x0000004e4e497220 */ /* 0x000fc80000400000 */
[----:B------:R-:W-:-:S04]  /*9d30*/  FFMA.FTZ R0, R73, R0, -0.052303962409496307373 ;  /* 0xbd563cae49007423 */ /* 0x000fc80000010000 */
[----:B------:R-:W-:-:S04]  /*9d40*/  FFMA.FTZ R0, R73, R0, 0.1331529766321182251 ;  /* 0x3e08594149007423 */ /* 0x000fc80000010000 */
[----:B------:R-:W-:-:S04]  /*9d50*/  FFMA.FTZ R0, R73, R0, -0.33332768082618713379 ;  /* 0xbeaaa9ed49007423 */ /* 0x000fc80000010000 */
[----:B------:R-:W-:-:S04]  /*9d60*/  FFMA.FTZ R0, R73, R0, RZ ;  /* 0x0000000049007223 */ /* 0x000fc800000100ff */
[----:B------:R-:W-:Y:S02]  /*9d70*/  FFMA.FTZ R73, R78, R0, R78 ;  /* 0x000000004e497223 */ /* 0x000fe4000001004e */
.L_x_154:
[----:B------:R-:W-:Y:S05]  /*9d80*/  BSYNC B0 ;  /* 0x0000000000007941 */ /* 0x000fea0003800000 */
.L_x_152:
        /* <DEDUP_REMOVED lines=18> */
.L_x_156:
[----:B------:R-:W-:Y:S01]  /*9eb0*/  MOV R0, 0x3c80f082 ;  /* 0x3c80f08200007802 */ /* 0x000fe20000000f00 */
[----:B------:R-:W-:-:S04]  /*9ec0*/  FMUL R75, R79, R79 ;  /* 0x0000004f4f4b7220 */ /* 0x000fc80000400000 */
[----:B------:R-:W-:-:S04]  /*9ed0*/  FFMA.FTZ R0, R75, R0, -0.052303962409496307373 ;  /* 0xbd563cae4b007423 */ /* 0x000fc80000010000 */
[----:B------:R-:W-:-:S04]  /*9ee0*/  FFMA.FTZ R0, R75, R0, 0.1331529766321182251 ;  /* 0x3e0859414b007423 */ /* 0x000fc80000010000 */
[----:B------:R-:W-:-:S04]  /*9ef0*/  FFMA.FTZ R0, R75, R0, -0.33332768082618713379 ;  /* 0xbeaaa9ed4b007423 */ /* 0x000fc80000010000 */
[----:B------:R-:W-:-:S04]  /*9f00*/  FFMA.FTZ R0, R75, R0, RZ ;  /* 0x000000004b007223 */ /* 0x000fc800000100ff */
[----:B------:R-:W-:Y:S02]  /*9f10*/  FFMA.FTZ R74, R79, R0, R79 ;  /* 0x000000004f4a7223 */ /* 0x000fe4000001004f */
.L_x_157:
[----:B------:R-:W-:Y:S05]  /*9f20*/  BSYNC B0 ;  /* 0x0000000000007941 */ /* 0x000fea0003800000 */
.L_x_155:
        /* <DEDUP_REMOVED lines=18> */
.L_x_159:
[----:B------:R-:W-:Y:S01]  /*a050*/  MOV R0, 0x3c80f082 ;  /* 0x3c80f08200007802 */ /* 0x000fe20000000f00 */
[----:B------:R-:W-:-:S04]  /*a060*/  FMUL R75, R80, R80 ;  /* 0x00000050504b7220 */ /* 0x000fc80000400000 */
[----:B------:R-:W-:-:S04]  /*a070*/  FFMA.FTZ R0, R75, R0, -0.052303962409496307373 ;  /* 0xbd563cae4b007423 */ /* 0x000fc80000010000 */
[----:B------:R-:W-:-:S04]  /*a080*/  FFMA.FTZ R0, R75, R0, 0.1331529766321182251 ;  /* 0x3e0859414b007423 */ /* 0x000fc80000010000 */
[----:B------:R-:W-:-:S04]  /*a090*/  FFMA.FTZ R0, R75, R0, -0.33332768082618713379 ;  /* 0xbeaaa9ed4b007423 */ /* 0x000fc80000010000 */
[----:B------:R-:W-:-:S04]  /*a0a0*/  FFMA.FTZ R0, R75, R0, RZ ;  /* 0x000000004b007223 */ /* 0x000fc800000100ff */
[----:B------:R-:W-:Y:S02]  /*a0b0*/  FFMA.FTZ R75, R80, R0, R80 ;  /* 0x00000000504b7223 */ /* 0x000fe40000010050 */
.L_x_160:
[----:B------:R-:W-:Y:S05]  /*a0c0*/  BSYNC B0 ;  /* 0x0000000000007941 */ /* 0x000fea0003800000 */
.L_x_158:
        /* <DEDUP_REMOVED lines=18> */
.L_x_162:
[----:B------:R-:W-:Y:S01]  /*a1f0*/  MOV R0, 0x3c80f082 ;  /* 0x3c80f08200007802 */ /* 0x000fe20000000f00 */
[----:B------:R-:W-:-:S04]  /*a200*/  FMUL R77, R81, R81 ;  /* 0x00000051514d7220 */ /* 0x000fc80000400000 */
[----:B------:R-:W-:-:S04]  /*a210*/  FFMA.FTZ R0, R77, R0, -0.052303962409496307373 ;  /* 0xbd563cae4d007423 */ /* 0x000fc80000010000 */
[----:B------:R-:W-:-:S04]  /*a220*/  FFMA.FTZ R0, R77, R0, 0.1331529766321182251 ;  /* 0x3e0859414d007423 */ /* 0x000fc80000010000 */
[----:B------:R-:W-:-:S04]  /*a230*/  FFMA.FTZ R0, R77, R0, -0.33332768082618713379 ;  /* 0xbeaaa9ed4d007423 */ /* 0x000fc80000010000 */
[----:B------:R-:W-:-:S04]  /*a240*/  FFMA.FTZ R0, R77, R0, RZ ;  /* 0x000000004d007223 */ /* 0x000fc800000100ff */
[----:B------:R-:W-:Y:S02]  /*a250*/  FFMA.FTZ R76, R81, R0, R81 ;  /* 0x00000000514c7223 */ /* 0x000fe40000010051 */
.L_x_163:
[----:B------:R-:W-:Y:S05]  /*a260*/  BSYNC B0 ;  /* 0x0000000000007941 */ /* 0x000fea0003800000 */
.L_x_161:
        /* <DEDUP_REMOVED lines=18> */
.L_x_165:
[----:B------:R-:W-:Y:S01]  /*a390*/  MOV R0, 0x3c80f082 ;  /* 0x3c80f08200007802 */ /* 0x000fe20000000f00 */
[----:B------:R-:W-:-:S04]  /*a3a0*/  FMUL R77, R82, R82 ;  /* 0x00000052524d7220 */ /* 0x000fc80000400000 */
[----:B------:R-:W-:-:S04]  /*a3b0*/  FFMA.FTZ R0, R77, R0, -0.052303962409496307373 ;  /* 0xbd563cae4d007423 */ /* 0x000fc80000010000 */
[----:B------:R-:W-:-:S04]  /*a3c0*/  FFMA.FTZ R0, R77, R0, 0.1331529766321182251 ;  /* 0x3e0859414d007423 */ /* 0x000fc80000010000 */
[----:B------:R-:W-:-:S04]  /*a3d0*/  FFMA.FTZ R0, R77, R0, -0.33332768082618713379 ;  /* 0xbeaaa9ed4d007423 */ /* 0x000fc80000010000 */
[----:B------:R-:W-:-:S04]  /*a3e0*/  FFMA.FTZ R0, R77, R0, RZ ;  /* 0x000000004d007223 */ /* 0x000fc800000100ff */
[----:B------:R-:W-:Y:S02]  /*a3f0*/  FFMA.FTZ R77, R82, R0, R82 ;  /* 0x00000000524d7223 */ /* 0x000fe40000010052 */
.L_x_166:
[----:B------:R-:W-:Y:S05]  /*a400*/  BSYNC B0 ;  /* 0x0000000000007941 */ /* 0x000fea0003800000 */
.L_x_164:
        /* <DEDUP_REMOVED lines=18> */
.L_x_168:
[----:B------:R-:W-:Y:S01]  /*a530*/  MOV R0, 0x3c80f082 ;  /* 0x3c80f08200007802 */ /* 0x000fe20000000f00 */
[----:B------:R-:W-:-:S04]  /*a540*/  FMUL R79, R83, R83 ;  /* 0x00000053534f7220 */ /* 0x000fc80000400000 */
[----:B------:R-:W-:-:S04]  /*a550*/  FFMA.FTZ R0, R79, R0, -0.052303962409496307373 ;  /* 0xbd563cae4f007423 */ /* 0x000fc80000010000 */
[----:B------:R-:W-:-:S04]  /*a560*/  FFMA.FTZ R0, R79, R0, 0.1331529766321182251 ;  /* 0x3e0859414f007423 */ /* 0x000fc80000010000 */
[----:B------:R-:W-:-:S04]  /*a570*/  FFMA.FTZ R0, R79, R0, -0.33332768082618713379 ;  /* 0xbeaaa9ed4f007423 */ /* 0x000fc80000010000 */
[----:B------:R-:W-:-:S04]  /*a580*/  FFMA.FTZ R0, R79, R0, RZ ;  /* 0x000000004f007223 */ /* 0x000fc800000100ff */
[----:B------:R-:W-:Y:S02]  /*a590*/  FFMA.FTZ R78, R83, R0, R83 ;  /* 0x00000000534e7223 */ /* 0x000fe40000010053 */
.L_x_169:
[----:B------:R-:W-:Y:S05]  /*a5a0*/  BSYNC B0 ;  /* 0x0000000000007941 */ /* 0x000fea0003800000 */
.L_x_167:
        /* <DEDUP_REMOVED lines=18> */
.L_x_171:
[----:B------:R-:W-:Y:S01]  /*a6d0*/  MOV R0, 0x3c80f082 ;  /* 0x3c80f08200007802 */ /* 0x000fe20000000f00 */
[----:B------:R-:W-:-:S04]  /*a6e0*/  FMUL R79, R84, R84 ;  /* 0x00000054544f7220 */ /* 0x000fc80000400000 */
[----:B------:R-:W-:-:S04]  /*a6f0*/  FFMA.FTZ R0, R79, R0, -0.052303962409496307373 ;  /* 0xbd563cae4f007423 */ /* 0x000fc80000010000 */
[----:B------:R-:W-:-:S04]  /*a700*/  FFMA.FTZ R0, R79, R0, 0.1331529766321182251 ;  /* 0x3e0859414f007423 */ /* 0x000fc80000010000 */
[----:B------:R-:W-:-:S04]  /*a710*/  FFMA.FTZ R0, R79, R0, -0.33332768082618713379 ;  /* 0xbeaaa9ed4f007423 */ /* 0x000fc80000010000 */
[----:B------:R-:W-:-:S04]  /*a720*/  FFMA.FTZ R0, R79, R0, RZ ;  /* 0x000000004f007223 */ /* 0x000fc800000100ff */
[----:B------:R-:W-:Y:S02]  /*a730*/  FFMA.FTZ R79, R84, R0, R84 ;  /* 0x00000000544f7223 */ /* 0x000fe40000010054 */
.L_x_172:
[----:B------:R-:W-:Y:S05]  /*a740*/  BSYNC B0 ;  /* 0x0000000000007941 */ /* 0x000fea0003800000 */
.L_x_170:
        /* <DEDUP_REMOVED lines=18> */
.L_x_174:
[----:B------:R-:W-:Y:S01]  /*a870*/  MOV R0, 0x3c80f082 ;  /* 0x3c80f08200007802 */ /* 0x000fe20000000f00 */
[----:B------:R-:W-:-:S04]  /*a880*/  FMUL R81, R85, R85 ;  /* 0x0000005555517220 */ /* 0x000fc80000400000 */
[----:B------:R-:W-:-:S04]  /*a890*/  FFMA.FTZ R0, R81, R0, -0.052303962409496307373 ;  /* 0xbd563cae51007423 */ /* 0x000fc80000010000 */
[----:B------:R-:W-:-:S04]  /*a8a0*/  FFMA.FTZ R0, R81, R0, 0.1331529766321182251 ;  /* 0x3e08594151007423 */ /* 0x000fc80000010000 */
[----:B------:R-:W-:-:S04]  /*a8b0*/  FFMA.FTZ R0, R81, R0, -0.33332768082618713379 ;  /* 0xbeaaa9ed51007423 */ /* 0x000fc80000010000 */
[----:B------:R-:W-:-:S04]  /*a8c0*/  FFMA.FTZ R0, R81, R0, RZ ;  /* 0x0000000051007223 */ /* 0x000fc800000100ff */
[----:B------:R-:W-:Y:S02]  /*a8d0*/  FFMA.FTZ R80, R85, R0, R85 ;  /* 0x0000000055507223 */ /* 0x000fe40000010055 */
.L_x_175:
[----:B------:R-:W-:Y:S05]  /*a8e0*/  BSYNC B0 ;  /* 0x0000000000007941 */ /* 0x000fea0003800000 */
.L_x_173:
        /* <DEDUP_REMOVED lines=18> */
.L_x_177:
[----:B------:R-:W-:Y:S01]  /*aa10*/  MOV R0, 0x3c80f082 ;  /* 0x3c80f08200007802 */ /* 0x000fe20000000f00 */
[----:B------:R-:W-:-:S04]  /*aa20*/  FMUL R81, R86, R86 ;  /* 0x0000005656517220 */ /* 0x000fc80000400000 */
[----:B------:R-:W-:-:S04]  /*aa30*/  FFMA.FTZ R0, R81, R0, -0.052303962409496307373 ;  /* 0xbd563cae51007423 */ /* 0x000fc80000010000 */
[----:B------:R-:W-:-:S04]  /*aa40*/  FFMA.FTZ R0, R81, R0, 0.1331529766321182251 ;  /* 0x3e08594151007423 */ /* 0x000fc80000010000 */
[----:B------:R-:W-:-:S04]  /*aa50*/  FFMA.FTZ R0, R81, R0, -0.33332768082618713379 ;  /* 0xbeaaa9ed51007423 */ /* 0x000fc80000010000 */
[----:B------:R-:W-:-:S04]  /*aa60*/  FFMA.FTZ R0, R81, R0, RZ ;  /* 0x0000000051007223 */ /* 0x000fc800000100ff */
[----:B------:R-:W-:Y:S02]  /*aa70*/  FFMA.FTZ R81, R86, R0, R86 ;  /* 0x0000000056517223 */ /* 0x000fe40000010056 */
.L_x_178:
[----:B------:R-:W-:Y:S05]  /*aa80*/  BSYNC B0 ;  /* 0x0000000000007941 */ /* 0x000fea0003800000 */
.L_x_176:
[----:B------:R-:W-:Y:S01]  /*aa90*/  FMUL R87, R85, 0.79788458347320556641 ;  /* 0x3f4c422a55577820 */ /* 0x000fe20000400000 */
[----:B------:R-:W-:Y:S01]  /*aaa0*/  BSSY B0, `(.L_x_179) ;  /* 0x0000017000007945 */ /* 0x000fe20003800000 */
[----:B------:R-:W-:Y:S01]  /*aab0*/  FMUL R84, R84, R51 ;  /* 0x0000003354547220 */ /* 0x000fe20000400000 */
[----:B------:R-:W-:Y:S01]  /*aac0*/  FFMA R85, R83, 0.044714998453855514526, R50 ;  /* 0x3d37271353557823 */ /* 0x000fe20000000032 */
[----:B------:R-:W-:-:S05]  /*aad0*/  FADD.FTZ R86, |R87|, -RZ ;  /* 0x800000ff57567221 */ /* 0x000fca0000010200 */
        /* <DEDUP_REMOVED lines=12> */
.L_x_180:
[----:B------:R-:W-:Y:S01]  /*aba0*/  MOV R0, 0x3c80f082 ;  /* 0x3c80f08200007802 */ /* 0x000fe20000000f00 */
[----:B------:R-:W-:-:S04]  /*abb0*/  FMUL R83, R87, R87 ;  /* 0x0000005757537220 */ /* 0x000fc80000400000 */
[----:B------:R-:W-:-:S04]  /*abc0*/  FFMA.FTZ R0, R83, R0, -0.052303962409496307373 ;  /* 0xbd563cae53007423 */ /* 0x000fc80000010000 */
[----:B------:R-:W-:-:S04]  /*abd0*/  FFMA.FTZ R0, R83, R0, 0.1331529766321182251 ;  /* 0x3e08594153007423 */ /* 0x000fc80000010000 */
[----:B------:R-:W-:-:S04]  /*abe0*/  FFMA.FTZ R0, R83, R0, -0.33332768082618713379 ;  /* 0xbeaaa9ed53007423 */ /* 0x000fc80000010000 */
[----:B------:R-:W-:-:S04]  /*abf0*/  FFMA.FTZ R0, R83, R0, RZ ;  /* 0x0000000053007223 */ /* 0x000fc800000100ff */
[----:B------:R-:W-:Y:S02]  /*ac00*/  FFMA.FTZ R82, R87, R0, R87 ;  /* 0x0000000057527223 */ /* 0x000fe40000010057 */
.L_x_181:
[----:B------:R-:W-:Y:S05]  /*ac10*/  BSYNC B0 ;  /* 0x0000000000007941 */ /* 0x000fea0003800000 */
.L_x_179:
[----:B------:R-:W-:Y:S01]  /*ac20*/  FMUL R86, R85, 0.79788458347320556641 ;  /* 0x3f4c422a55567820 */ /* 0x000fe20000400000 */
[----:B------:R-:W-:Y:S01]  /*ac30*/  BSSY B0, `(.L_x_182) ;  /* 0x0000016000007945 */ /* 0x000fe20003800000 */
[----:B------:R-:W-:Y:S02]  /*ac40*/  FFMA R84, R84, 0.044714998453855514526, R51 ;  /* 0x3d37271354547823 */ /* 0x000fe40000000033 */
        /* <DEDUP_REMOVED lines=13> */
.L_x_183:
[----:B------:R-:W-:Y:S01]  /*ad20*/  MOV R0, 0x3c80f082 ;  /* 0x3c80f08200007802 */ /* 0x000fe20000000f00 */
[----:B------:R-:W-:-:S04]  /*ad30*/  FMUL R83, R86, R86 ;  /* 0x0000005656537220 */ /* 0x000fc80000400000 */
[----:B------:R-:W-:-:S04]  /*ad40*/  FFMA.FTZ R0, R83, R0, -0.052303962409496307373 ;  /* 0xbd563cae53007423 */ /* 0x000fc80000010000 */
[----:B------:R-:W-:-:S04]  /*ad50*/  FFMA.FTZ R0, R83, R0, 0.1331529766321182251 ;  /* 0x3e08594153007423 */ /* 0x000fc80000010000 */
[----:B------:R-:W-:-:S04]  /*ad60*/  FFMA.FTZ R0, R83, R0, -0.33332768082618713379 ;  /* 0xbeaaa9ed53007423 */ /* 0x000fc80000010000 */
[----:B------:R-:W-:-:S04]  /*ad70*/  FFMA.FTZ R0, R83, R0, RZ ;  /* 0x0000000053007223 */ /* 0x000fc800000100ff */
[----:B------:R-:W-:Y:S02]  /*ad80*/  FFMA.FTZ R83, R86, R0, R86 ;  /* 0x0000000056537223 */ /* 0x000fe40000010056 */
.L_x_184:
[----:B------:R-:W-:Y:S05]  /*ad90*/  BSYNC B0 ;  /* 0x0000000000007941 */ /* 0x000fea0003800000 */
.L_x_182:
[----:B------:R-:W-:Y:S01]  /*ada0*/  FMUL R100, R84, 0.79788458347320556641 ;  /* 0x3f4c422a54647820 */ /* 0x000fe20000400000 */
[----:B------:R-:W-:Y:S01]  /*adb0*/  PRMT R87, R13, 0x7632, R87 ;  /* 0x000076320d577816 */ /* 0x000fe20000000057 */
[----:B------:R-:W-:Y:S01]  /*adc0*/  IMAD.U32 R92, R8, 0x10000, RZ ;  /* 0x00010000085c7824 */ /* 0x000fe200078e00ff */
[----:B------:R-:W-:Y:S01]  /*add0*/  PRMT R94, R10, 0x7632, R94 ;  /* 0x000076320a5e7816 */ /* 0x000fe2000000005e */
[----:B------:R-:W-:Y:S01]  /*ade0*/  FADD.FTZ R105, |R100|, -RZ ;  /* 0x800000ff64697221 */ /* 0x000fe20000010200 */
[----:B------:R-:W-:Y:S01]  /*adf0*/  PRMT R85, R12, 0x7632, R85 ;  /* 0x000076320c557816 */ /* 0x000fe20000000055 */
[----:B------:R-:W-:Y:S01]  /*ae00*/  IMAD.U32 R88, R10, 0x10000, RZ ;  /* 0x000100000a587824 */ /* 0x000fe200078e00ff */
[----:B------:R-:W-:Y:S01]  /*ae10*/  PRMT R89, R14, 0x7632, R89 ;  /* 0x000076320e597816 */ /* 0x000fe20000000059 */
[----:B------:R-:W-:Y:S01]  /*ae20*/  BSSY B0, `(.L_x_185) ;  /* 0x000005e000007945 */ /* 0x000fe20003800000 */
[----:B------:R-:W-:Y:S01]  /*ae30*/  FSETP.GE.AND P2, PT, R105, 0.60000002384185791016, PT ;  /* 0x3f19999a6900780b */ /* 0x000fe20003f46000 */
[----:B------:R-:W-:Y:S01]  /*ae40*/  FMUL R4, R4, 0.5 ;  /* 0x3f00000004047820 */ /* 0x000fe20000400000 */
[----:B------:R-:W-:Y:S01]  /*ae50*/  PRMT R91, R15, 0x7632, R91 ;  /* 0x000076320f5b7816 */ /* 0x000fe2000000005b */
        /* <DEDUP_REMOVED lines=23> */
[----:B------:R-:W-:Y:S01]  /*afd0*/  SHF.L.U32 R90, R9, 0x10, RZ ;  /* 0x00000010095a7819 */ /* 0x000fe200000006ff */
[----:B------:R-:W-:Y:S01]  /*afe0*/  IMAD.U32 R9, R20, 0x10000, RZ ;  /* 0x0001000014097824 */ /* 0x000fe200078e00ff */
[----:B------:R-:W-:Y:S01]  /*aff0*/  SHF.L.U32 R86, R11, 0x10, RZ ;  /* 0x000000100b567819 */ /* 0x000fe200000006ff */
[----:B------:R-:W-:Y:S01]  /*b000*/  IMAD.U32 R11, R18, 0x10000, RZ ;  /* 0x00010000120b7824 */ /* 0x000fe200078e00ff */
[----:B------:R-:W-:Y:S01]  /*b010*/  SHF.L.U32 R10, R13, 0x10, RZ ;  /* 0x000000100d0a7819 */ /* 0x000fe200000006ff */
[----:B------:R-:W-:Y:S01]  /*b020*/  IMAD.U32 R20, R87, 0x10000, RZ ;  /* 0x0001000057147824 */ /* 0x000fe200078e00ff */
[----:B------:R-:W-:Y:S01]  /*b030*/  SHF.L.U32 R8, R15, 0x10, RZ ;  /* 0x000000100f087819 */ /* 0x000fe200000006ff */
[----:B------:R-:W-:Y:S01]  /*b040*/  IMAD.U32 R15, R16, 0x10000, RZ ;  /* 0x00010000100f7824 */ /* 0x000fe200078e00ff */
[----:B------:R-:W-:Y:S01]  /*b050*/  SHF.L.U32 R13, R22, 0x10, RZ ;  /* 0x00000010160d7819 */ /* 0x000fe200000006ff */
[----:B------:R-:W-:Y:S01]  /*b060*/  FMUL R33, R33, 0.5 ;  /* 0x3f00000021217820 */ /* 0x000fe20000400000 */
[----:B------:R-:W-:Y:S01]  /*b070*/  SHF.L.U32 R22, R85, 0x10, RZ ;  /* 0x0000001055167819 */ /* 0x000fe200000006ff */
[----:B------:R-:W-:Y:S01]  /*b080*/  FMUL R34, R34, 0.5 ;  /* 0x3f00000022227820 */ /* 0x000fe20000400000 */
[----:B------:R-:W-:Y:S01]  /*b090*/  SHF.L.U32 R18, R89, 0x10, RZ ;  /* 0x0000001059127819 */ /* 0x000fe200000006ff */
[----:B------:R-:W-:Y:S01]  /*b0a0*/  FMUL R35, R35, 0.5 ;  /* 0x3f00000023237820 */ /* 0x000fe20000400000 */
[----:B------:R-:W-:Y:S01]  /*b0b0*/  SHF.L.U32 R16, R91, 0x10, RZ ;  /* 0x000000105b107819 */ /* 0x000fe200000006ff */
        /* <DEDUP_REMOVED lines=29> */
[----:B------:R-:W-:-:S02]  /*b290*/  SHF.L.U32 R97, R97, 0x10, RZ ;  /* 0x0000001061617819 */ /* 0x000fc400000006ff */
[----:B------:R-:W-:Y:S02]  /*b2a0*/  SHF.L.U32 R95, R95, 0x10, RZ ;  /* 0x000000105f5f7819 */ /* 0x000fe400000006ff */
[----:B------:R-:W-:Y:S02]  /*b2b0*/  SHF.L.U32 R85, R101, 0x10, RZ ;  /* 0x0000001065557819 */ /* 0x000fe400000006ff */
[----:B------:R-:W-:Y:S02]  /*b2c0*/  SHF.L.U32 R87, R102, 0x10, RZ ;  /* 0x0000001066577819 */ /* 0x000fe400000006ff */
[----:B------:R-:W-:Y:S01]  /*b2d0*/  SHF.L.U32 R91, R104, 0x10, RZ ;  /* 0x00000010685b7819 */ /* 0x000fe200000006ff */
[----:B------:R-:W-:Y:S05]  /*b2e0*/  @!P2 BRA `(.L_x_186) ;  /* 0x000000a00000a947 */ /* 0x000fea0003800000 */
[C---:B------:R-:W-:Y:S01]  /*b2f0*/  FMUL R101, R105.reuse, 2.8853900432586669922 ;  /* 0x4038aa3b69657820 */ /* 0x040fe20000400000 */
[----:B------:R-:W-:Y:S02]  /*b300*/  MOV R103, 0x3f800000 ;  /* 0x3f80000000677802 */ /* 0x000fe40000000f00 */
[----:B------:R-:W-:-:S03]  /*b310*/  FSETP.GE.AND P2, PT, R105, 9.010913848876953125, PT ;  /* 0x41102cb46900780b */ /* 0x000fc60003f46000 */
[----:B------:R-:W0:Y:S02]  /*b320*/  MUFU.EX2 R101, R101 ;  /* 0x0000006500657308 */ /* 0x000e240000000800 */
[----:B0-----:R-:W-:-:S06]  /*b330*/  FADD R102, R101, 1 ;  /* 0x3f80000065667421 */ /* 0x001fcc0000000000 */
[----:B------:R-:W0:Y:S02]  /*b340*/  MUFU.RCP R102, R102 ;  /* 0x0000006600667308 */ /* 0x000e240000001000 */
[----:B0-----:R-:W-:-:S05]  /*b350*/  FFMA.FTZ R0, R102, -2, R103 ;  /* 0xc000000066007823 */ /* 0x001fca0000010067 */
[----:B------:R-:W-:-:S04]  /*b360*/  FSEL R103, R0, 1, !P2 ;  /* 0x3f80000000677808 */ /* 0x000fc80005000000 */
[----:B------:R-:W-:Y:S01]  /*b370*/  LOP3.LUT R0, R103, 0x80000000, R100, 0xf8, !PT ;  /* 0x8000000067007812 */ /* 0x000fe200078ef864 */
[----:B------:R-:W-:Y:S05]  /*b380*/  BRA `(.L_x_187) ;  /* 0x0000007000007947 */ /* 0x000fea0003800000 */
.L_x_186:
[----:B------:R-:W-:Y:S01]  /*b390*/  IMAD.MOV.U32 R0, RZ, RZ, 0x3c80f082 ;  /* 0x3c80f082ff007424 */ /* 0x000fe200078e00ff */
[----:B------:R-:W-:-:S04]  /*b3a0*/  FMUL R101, R100, R100 ;  /* 0x0000006464657220 */ /* 0x000fc80000400000 */
[----:B------:R-:W-:-:S04]  /*b3b0*/  FFMA.FTZ R0, R101, R0, -0.052303962409496307373 ;  /* 0xbd563cae65007423 */ /* 0x000fc80000010000 */
[----:B------:R-:W-:-:S04]  /*b3c0*/  FFMA.FTZ R0, R101, R0, 0.1331529766321182251 ;  /* 0x3e08594165007423 */ /* 0x000fc80000010000 */
[----:B------:R-:W-:-:S04]  /*b3d0*/  FFMA.FTZ R0, R101, R0, -0.33332768082618713379 ;  /* 0xbeaaa9ed65007423 */ /* 0x000fc80000010000 */
[----:B------:R-:W-:-:S04]  /*b3e0*/  FFMA.FTZ R101, R101, R0, RZ ;  /* 0x0000000065657223 */ /* 0x000fc800000100ff */
[----:B------:R-:W-:Y:S02]  /*b3f0*/  FFMA.FTZ R0, R101, R100, R100 ;  /* 0x0000006465007223 */ /* 0x000fe40000010064 */
.L_x_187:
[----:B------:R-:W-:Y:S05]  /*b400*/  BSYNC B0 ;  /* 0x0000000000007941 */ /* 0x000fea0003800000 */
.L_x_185:
[----:B------:R-:W-:Y:S01]  /*b410*/  FADD R56, R56, 1 ;  /* 0x3f80000038387421 */ /* 0x000fe20000000000 */
[----:B------:R-:W-:Y:S01]  /*b420*/  FADD R55, R55, 1 ;  /* 0x3f80000037377421 */ /* 0x000fe20000000000 */
[----:B------:R-:W-:Y:S01]  /*b430*/  FADD R54, R54, 1 ;  /* 0x3f80000036367421 */ /* 0x000fe20000000000 */
[----:B------:R-:W-:Y:S01]  /*b440*/  FADD R101, R2, 1 ;  /* 0x3f80000002657421 */ /* 0x000fe20000000000 */
[----:B------:R-:W-:Y:S01]  /*b450*/  @P1 FMUL R96, R56, R7 ;  /* 0x0000000738601220 */ /* 0x000fe20000400000 */
[----:B------:R-:W-:Y:S01]  /*b460*/  @P1 FMUL R90, R55, R6 ;  /* 0x00000006375a1220 */ /* 0x000fe20000400000 */
[----:B------:R-:W-:Y:S01]  /*b470*/  @P1 FMUL R98, R54, R5 ;  /* 0x0000000536621220 */ /* 0x000fe20000400000 */
[----:B------:R-:W-:Y:S01]  /*b480*/  @P1 FMUL R92, R101, R4 ;  /* 0x00000004655c1220 */ /* 0x000fe20000400000 */
[C---:B------:R-:W-:Y:S01]  /*b490*/  FMUL R96, R53.reuse, R96 ;  /* 0x0000006035607220 */ /* 0x040fe20000400000 */
[C---:B------:R-:W-:Y:S01]  /*b4a0*/  FMUL R90, R53.reuse, R90 ;  /* 0x0000005a355a7220 */ /* 0x040fe20000400000 */
[C---:B------:R-:W-:Y:S01]  /*b4b0*/  FMUL R98, R53.reuse, R98 ;  /* 0x0000006235627220 */ /* 0x040fe20000400000 */
[----:B------:R-:W-:Y:S01]  /*b4c0*/  FMUL R92, R53, R92 ;  /* 0x0000005c355c7220 */ /* 0x000fe20000400000 */
[----:B------:R-:W0:Y:S01]  /*b4d0*/  FRND R6, R96 ;  /* 0x0000006000067307 */ /* 0x000e220000201000 */
[----:B------:R-:W-:Y:S01]  /*b4e0*/  FADD R60, R60, 1 ;  /* 0x3f8000003c3c7421 */ /* 0x000fe20000000000 */
[----:B------:R-:W-:Y:S01]  /*b4f0*/  FADD R59, R59, 1 ;  /* 0x3f8000003b3b7421 */ /* 0x000fe20000000000 */
[----:B------:R-:W-:Y:S01]  /*b500*/  FADD R57, R57, 1 ;  /* 0x3f80000039397421 */ /* 0x000fe20000000000 */
[----:B------:R-:W-:Y:S01]  /*b510*/  FADD R58, R58, 1 ;  /* 0x3f8000003a3a7421 */ /* 0x000fe20000000000 */
[----:B------:R-:W-:Y:S01]  /*b520*/  @P1 FMUL R84, R60, R27 ;  /* 0x0000001b3c541220 */ /* 0x000fe20000400000 */
[----:B------:R-:W-:Y:S01]  /*b530*/  FADD R61, R61, 1 ;  /* 0x3f8000003d3d7421 */ /* 0x000fe20000000000 */
[----:B------:R-:W-:Y:S01]  /*b540*/  FADD R62, R62, 1 ;  /* 0x3f8000003e3e7421 */ /* 0x000fe20000000000 */
[----:B------:R-:W1:Y:S01]  /*b550*/  FRND R5, R90 ;  /* 0x0000005a00057307 */ /* 0x000e620000201000 */
[----:B------:R-:W-:Y:S01]  /*b560*/  FMUL R84, R53, R84 ;  /* 0x0000005435547220 */ /* 0x000fe20000400000 */
[----:B------:R-:W-:Y:S01]  /*b570*/  FADD R63, R63, 1 ;  /* 0x3f8000003f3f7421 */ /* 0x000fe20000000000 */
[----:B------:R-:W-:Y:S01]  /*b580*/  FADD R64, R64, 1 ;  /* 0x3f80000040407421 */ /* 0x000fe20000000000 */
[----:B------:R-:W-:Y:S01]  /*b590*/  FADD R65, R65, 1 ;  /* 0x3f80000041417421 */ /* 0x000fe20000000000 */
[----:B------:R-:W-:Y:S01]  /*b5a0*/  FADD R66, R66, 1 ;  /* 0x3f80000042427421 */ /* 0x000fe20000000000 */
[----:B------:R-:W-:Y:S01]  /*b5b0*/  FADD R67, R67, 1 ;  /* 0x3f80000043437421 */ /* 0x000fe20000000000 */
[----:B------:R-:W-:Y:S01]  /*b5c0*/  FADD R68, R68, 1 ;  /* 0x3f80000044447421 */ /* 0x000fe20000000000 */
[----:B------:R-:W2:Y:S01]  /*b5d0*/  FRND R4, R98 ;  /* 0x0000006200047307 */ /* 0x000ea20000201000 */
[----:B0-----:R-:W-:Y:S01]  /*b5e0*/  FSETP.GT.AND P3, PT, R6, -127, PT ;  /* 0xc2fe00000600780b */ /* 0x001fe20003f64000 */
[----:B------:R-:W-:Y:S01]  /*b5f0*/  FADD R69, R69, 1 ;  /* 0x3f80000045457421 */ /* 0x000fe20000000000 */
[----:B------:R-:W-:Y:S01]  /*b600*/  FADD R70, R70, 1 ;  /* 0x3f80000046467421 */ /* 0x000fe20000000000 */
[----:B------:R-:W-:Y:S01]  /*b610*/  FADD R71, R71, 1 ;  /* 0x3f80000047477421 */ /* 0x000fe20000000000 */
[----:B------:R-:W-:Y:S01]  /*b620*/  FADD R72, R72, 1 ;  /* 0x3f80000048487421 */ /* 0x000fe20000000000 */
[----:B------:R-:W-:Y:S01]  /*b630*/  FADD R73, R73, 1 ;  /* 0x3f80000049497421 */ /* 0x000fe20000000000 */
[----:B------:R-:W-:Y:S01]  /*b640*/  FADD R74, R74, 1 ;  /* 0x3f8000004a4a7421 */ /* 0x000fe20000000000 */
[----:B------:R-:W0:Y:S01]  /*b650*/  FRND R2, R92 ;  /* 0x0000005c00027307 */ /* 0x000e220000201000 */
[----:B-1----:R-:W-:Y:S01]  /*b660*/  FSETP.GT.AND P2, PT, R5, -127, PT ;  /* 0xc2fe00000500780b */ /* 0x002fe20003f44000 */
[----:B------:R-:W-:Y:S01]  /*b670*/  FADD R75, R75, 1 ;  /* 0x3f8000004b4b7421 */ /* 0x000fe20000000000 */
        /* <DEDUP_REMOVED lines=9> */
[----:B------:R-:W-:Y:S01]  /*b710*/  FSETP.NAN.AND P4, PT, R6, R6, PT ;  /* 0x000000060600720b */ /* 0x000fe20003f88000 */
[----:B------:R-:W-:Y:S01]  /*b720*/  @P1 FMUL R86, R59, R26 ;  /* 0x0000001a3b561220 */ /* 0x000fe20000400000 */
[----:B------:R-:W-:Y:S01]  /*b730*/  @P1 FMUL R88, R57, R24 ;  /* 0x0000001839581220 */ /* 0x000fe20000400000 */
[----:B------:R-:W1:Y:S01]  /*b740*/  FRND R26, R84 ;  /* 0x00000054001a7307 */ /* 0x000e620000201000 */
[----:B------:R-:W-:Y:S01]  /*b750*/  @P1 FMUL R94, R58, R25 ;  /* 0x000000193a5e1220 */ /* 0x000fe20000400000 */
        /* <DEDUP_REMOVED lines=24> */
[----:B--2---:R-:W-:Y:S01]  /*b8e0*/  FSETP.GT.AND P1, PT, R4, -127, PT ;  /* 0xc2fe00000400780b */ /* 0x004fe20003f24000 */
[C---:B------:R-:W-:Y:S01]  /*b8f0*/  FMUL R86, R53.reuse, R86 ;  /* 0x0000005635567220 */ /* 0x040fe20000400000 */
[----:B------:R-:W-:Y:S01]  /*b900*/  @!P3 FSEL R6, R6, -127, P4 ;  /* 0xc2fe00000606b808 */ /* 0x000fe20002000000 */
[----:B------:R-:W-:Y:S01]  /*b910*/  FMUL R94, R53, R94 ;  /* 0x0000005e355e7220 */ /* 0x000fe20000400000 */
[----:B------:R-:W-:Y:S01]  /*b920*/  FSETP.NAN.AND P3, PT, R5, R5, PT ;  /* 0x000000050500720b */ /* 0x000fe20003f68000 */
[----:B------:R-:W2:Y:S01]  /*b930*/  FRND R25, R86 ;  /* 0x0000005600197307 */ /* 0x000ea20000201000 */
[C---:B------:R-:W-:Y:S01]  /*b940*/  FMUL R88, R53.reuse, R88 ;  /* 0x0000005835587220 */ /* 0x040fe20000400000 */
[----:B------:R-:W-:Y:S01]  /*b950*/  FSETP.GEU.AND P4, PT, R6, 127, PT ;  /* 0x42fe00000600780b */ /* 0x000fe20003f8e000 */
[----:B------:R-:W-:Y:S01]  /*b960*/  FMUL R20, R53, R20 ;  /* 0x0000001435147220 */ /* 0x000fe20000400000 */
[----:B------:R-:W-:Y:S01]  /*b970*/  @!P2 FSEL R5, R5, -127, P3 ;  /* 0xc2fe00000505a808 */ /* 0x000fe20001800000 */
[C---:B------:R-:W-:Y:S01]  /*b980*/  FMUL R10, R53.reuse, R10 ;  /* 0x0000000a350a7220 */ /* 0x040fe20000400000 */
[----:B0-----:R-:W-:Y:S01]  /*b990*/  FSETP.GT.AND P2, PT, R2, -127, PT ;  /* 0xc2fe00000200780b */ /* 0x001fe20003f44000 */
[C---:B------:R-:W-:Y:S01]  /*b9a0*/  FMUL R22, R53.reuse, R22 ;  /* 0x0000001635167220 */ /* 0x040fe20000400000 */
[----:B------:R-:W0:Y:S01]  /*b9b0*/  F2I.S16.TRUNC.NTZ R30, R6 ;  /* 0x00000006001e7305 */ /* 0x000e22000020e900 */
[----:B------:R-:W-:Y:S01]  /*b9c0*/  FSETP.NAN.AND P3, PT, R4, R4, PT ;  /* 0x000000040400720b */ /* 0x000fe20003f68000 */
[C---:B------:R-:W-:Y:S01]  /*b9d0*/  FMUL R12, R53.reuse, R12 ;  /* 0x0000000c350c7220 */ /* 0x040fe20000400000 */
[----:B------:R-:W-:Y:S01]  /*b9e0*/  FSETP.NAN.AND P6, PT, R2, R2, PT ;  /* 0x000000020200720b */ /* 0x000fe20003fc8000 */
[C---:B------:R-:W-:Y:S01]  /*b9f0*/  FMUL R16, R53.reuse, R16 ;  /* 0x0000001035107220 */ /* 0x040fe20000400000 */
[----:B------:R-:W-:Y:S01]  /*ba00*/  @!P1 FSEL R4, R4, -127, P3 ;  /* 0xc2fe000004049808 */ /* 0x000fe20001800000 */
[----:B------:R-:W-:Y:S01]  /*ba10*/  FMUL R8, R53, R8 ;  /* 0x0000000835087220 */ /* 0x000fe20000400000 */
[----:B-1----:R-:W-:Y:S01]  /*ba20*/  FSETP.GT.AND P1, PT, R26, -127, PT ;  /* 0xc2fe00001a00780b */ /* 0x002fe20003f24000 */
[----:B------:R-:W1:Y:S01]  /*ba30*/  FRND R24, R94 ;  /* 0x0000005e00187307 */ /* 0x000e620000201000 */
[----:B--2---:R-:W-:Y:S01]  /*ba40*/  FSETP.GT.AND P3, PT, R25, -127, PT ;  /* 0xc2fe00001900780b */ /* 0x004fe20003f64000 */
[C---:B------:R-:W-:Y:S01]  /*ba50*/  FMUL R18, R53.reuse, R18 ;  /* 0x0000001235127220 */ /* 0x040fe20000400000 */
[----:B------:R-:W-:Y:S01]  /*ba60*/  @!P2 FSEL R2, R2, -127, P6 ;  /* 0xc2fe00000202a808 */ /* 0x000fe20003000000 */
[----:B------:R-:W-:Y:S01]  /*ba70*/  FMUL R14, R53, R14 ;  /* 0x0000000e350e7220 */ /* 0x000fe20000400000 */
[C---:B------:R-:W-:Y:S01]  /*ba80*/  FSETP.GEU.AND P2, PT, R5.reuse, 127, PT ;  /* 0x42fe00000500780b */ /* 0x040fe20003f4e000 */
[----:B------:R-:W-:Y:S01]  /*ba90*/  FMUL R97, R52, R97 ;  /* 0x0000006134617220 */ /* 0x000fe20000400000 */
[----:B------:R-:W-:Y:S01]  /*baa0*/  FSETP.NAN.AND P6, PT, R26, R26, PT ;  /* 0x0000001a1a00720b */ /* 0x000fe20003fc8000 */
[----:B------:R-:W2:Y:S01]  /*bab0*/  F2I.S16.TRUNC.NTZ R31, R5 ;  /* 0x00000005001f7305 */ /* 0x000ea2000020e900 */
[----:B------:R-:W-:Y:S01]  /*bac0*/  FSETP.NAN.AND P5, PT, R6, R6, PT ;  /* 0x000000060600720b */ /* 0x000fe20003fa8000 */
[----:B------:R-:W-:Y:S01]  /*bad0*/  FMUL R17, R52, R17 ;  /* 0x0000001134117220 */ /* 0x000fe20000400000 */
[----:B0-----:R-:W-:Y:S01]  /*bae0*/  LOP3.LUT R30, R30, 0xffff, RZ, 0xc0, !PT ;  /* 0x0000ffff1e1e7812 */ /* 0x001fe200078ec0ff */
[----:B------:R-:W-:Y:S01]  /*baf0*/  FMUL R99, R52, R99 ;  /* 0x0000006334637220 */ /* 0x000fe20000400000 */
[----:B------:R-:W-:Y:S01]  /*bb00*/  @!P1 FSEL R26, R26, -127, P6 ;  /* 0xc2fe00001a1a9808 */ /* 0x000fe20003000000 */
[----:B------:R-:W-:Y:S01]  /*bb10*/  FMUL R15, R52, R15 ;  /* 0x0000000f340f7220 */ /* 0x000fe20000400000 */
[----:B------:R-:W-:Y:S01]  /*bb20*/  @P4 SEL R30, R30, 0x7f, P5 ;  /* 0x0000007f1e1e4807 */ /* 0x000fe20002800000 */
[----:B------:R-:W0:Y:S01]  /*bb30*/  FRND R7, R88 ;  /* 0x0000005800077307 */ /* 0x000e220000201000 */
[----:B------:R-:W-:Y:S01]  /*bb40*/  FSETP.GEU.AND P1, PT, R4, 127, PT ;  /* 0x42fe00000400780b */ /* 0x000fe20003f2e000 */
[C---:B------:R-:W-:Y:S01]  /*bb50*/  FMUL R93, R52.reuse, R93 ;  /* 0x0000005d345d7220 */ /* 0x040fe20000400000 */
[----:B------:R-:W-:Y:S01]  /*bb60*/  FSETP.NAN.AND P4, PT, R5, R5, PT ;  /* 0x000000050500720b */ /* 0x000fe20003f88000 */
[----:B------:R-:W-:Y:S01]  /*bb70*/  FMUL R19, R52, R19 ;  /* 0x0000001334137220 */ /* 0x000fe20000400000 */
[----:B-1----:R-:W-:Y:S01]  /*bb80*/  FSETP.GT.AND P5, PT, R24, -127, PT ;  /* 0xc2fe00001800780b */ /* 0x002fe20003fa4000 */
[C---:B------:R-:W-:Y:S01]  /*bb90*/  FMUL R95, R52.reuse, R95 ;  /* 0x0000005f345f7220 */ /* 0x040fe20000400000 */
[----:B------:R-:W-:Y:S01]  /*bba0*/  MOV R32, UR8 ;  /* 0x0000000800207c02 */ /* 0x000fe20008000f00 */
[----:B------:R-:W1:Y:S01]  /*bbb0*/  F2I.S16.TRUNC.NTZ R0, R4 ;  /* 0x0000000400007305 */ /* 0x000e62000020e900 */
[----:B--2---:R-:W-:Y:S01]  /*bbc0*/  LOP3.LUT R31, R31, 0xffff, RZ, 0xc0, !PT ;  /* 0x0000ffff1f1f7812 */ /* 0x004fe200078ec0ff */
[----:B------:R-:W-:Y:S01]  /*bbd0*/  FMUL R11, R52, R11 ;  /* 0x0000000b340b7220 */ /* 0x000fe20000400000 */
[----:B------:R-:W-:Y:S01]  /*bbe0*/  FSETP.NAN.AND P6, PT, R25, R25, PT ;  /* 0x000000191900720b */ /* 0x000fe20003fc8000 */
[----:B------:R-:W-:Y:S01]  /*bbf0*/  IMAD R3, R32, 0x6000, R3 ;  /* 0x0000600020037824 */ /* 0x000fe200078e0203 */
[----:B------:R-:W-:Y:S01]  /*bc00*/  @P2 SEL R31, R31, 0x7f, P4 ;  /* 0x0000007f1f1f2807 */ /* 0x000fe20002000000 */
[C---:B------:R-:W-:Y:S01]  /*bc10*/  FMUL R87, R52.reuse, R87 ;  /* 0x0000005734577220 */ /* 0x040fe20000400000 */
[----:B------:R-:W-:Y:S01]  /*bc20*/  @!P3 FSEL R25, R25, -127, P6 ;  /* 0xc2fe00001919b808 */ /* 0x000fe20003000000 */
[----:B------:R-:W2:Y:S01]  /*bc30*/  FRND R20, R20 ;  /* 0x0000001400147307 */ /* 0x000ea20000201000 */
[C---:B0-----:R-:W-:Y:S01]  /*bc40*/  FSETP.GT.AND P2, PT, R7.reuse, -127, PT ;  /* 0xc2fe00000700780b */ /* 0x041fe20003f44000 */
[----:B------:R-:W-:Y:S01]  /*bc50*/  FMUL R21, R52, R21 ;  /* 0x0000001534157220 */ /* 0x000fe20000400000 */
[----:B------:R-:W-:Y:S01]  /*bc60*/  FSETP.NAN.AND P3, PT, R4, R4, PT ;  /* 0x000000040400720b */ /* 0x000fe20003f68000 */
[----:B------:R-:W-:Y:S01]  /*bc70*/  FMUL R85, R52, R85 ;  /* 0x0000005534557220 */ /* 0x000fe20000400000 */
[----:B------:R-:W-:Y:S01]  /*bc80*/  FSETP.GEU.AND P4, PT, R2, 127, PT ;  /* 0x42fe00000200780b */ /* 0x000fe20003f8e000 */
[----:B------:R-:W-:Y:S01]  /*bc90*/  FMUL R9, R52, R9 ;  /* 0x0000000934097220 */ /* 0x000fe20000400000 */
[----:B------:R-:W-:Y:S01]  /*bca0*/  FSETP.NAN.AND P6, PT, R24, R24, PT ;  /* 0x000000181800720b */ /* 0x000fe20003fc8000 */
[----:B------:R-:W0:Y:S01]  /*bcb0*/  F2I.S16.TRUNC.NTZ R6, R2 ;  /* 0x0000000200067305 */ /* 0x000e22000020e900 */
[----:B-1----:R-:W-:Y:S01]  /*bcc0*/  LOP3.LUT R0, R0, 0xffff, RZ, 0xc0, !PT ;  /* 0x0000ffff00007812 */ /* 0x002fe200078ec0ff */
[----:B------:R-:W-:Y:S01]  /*bcd0*/  FMUL R91, R52, R91 ;  /* 0x0000005b345b7220 */ /* 0x000fe20000400000 */
[----:B------:R-:W-:Y:S01]  /*bce0*/  @!P5 FSEL R24, R24, -127, P6 ;  /* 0xc2fe00001818d808 */ /* 0x000fe20003000000 */
[----:B------:R-:W-:Y:S01]  /*bcf0*/  FMUL R23, R52, R23 ;  /* 0x0000001734177220 */ /* 0x000fe20000400000 */
[----:B------:R-:W-:Y:S01]  /*bd00*/  @P1 SEL R0, R0, 0x7f, P3 ;  /* 0x0000007f00001807 */ /* 0x000fe20001800000 */
[----:B------:R-:W-:Y:S01]  /*bd10*/  FMUL R89, R52, R89 ;  /* 0x0000005934597220 */ /* 0x000fe20000400000 */
[----:B------:R-:W-:Y:S01]  /*bd20*/  FSETP.GEU.AND P3, PT, R26, 127, PT ;  /* 0x42fe00001a00780b */ /* 0x000fe20003f6e000 */
[----:B------:R-:W1:Y:S01]  /*bd30*/  FRND R10, R10 ;  /* 0x0000000a000a7307 */ /* 0x000e620000201000 */
[----:B--2---:R-:W-:Y:S01]  /*bd40*/  FSETP.GT.AND P1, PT, R20, -127, PT ;  /* 0xc2fe00001400780b */ /* 0x004fe20003f24000 */
[----:B------:R-:W-:Y:S01]  /*bd50*/  FMUL R13, R52, R13 ;  /* 0x0000000d340d7220 */ /* 0x000fe20000400000 */
[----:B------:R-:W-:-:S02]  /*bd60*/  FSETP.NAN.AND P6, PT, R7, R7, PT ;  /* 0x000000070700720b */ /* 0x000fc40003fc8000 */
[----:B------:R-:W-:Y:S02]  /*bd70*/  FSETP.NAN.AND P5, PT, R2, R2, PT ;  /* 0x000000020200720b */ /* 0x000fe40003fa8000 */
[----:B------:R-:W-:Y:S01]  /*bd80*/  @!P2 FSEL R7, R7, -127, P6 ;  /* 0xc2fe00000707a808 */ /* 0x000fe20003000000 */
[----:B------:R-:W2:Y:S01]  /*bd90*/  F2I.S16.TRUNC.NTZ R32, R26 ;  /* 0x0000001a00207305 */ /* 0x000ea2000020e900 */
[----:B0-----:R-:W-:Y:S02]  /*bda0*/  LOP3.LUT R5, R6, 0xffff, RZ, 0xc0, !PT ;  /* 0x0000ffff06057812 */ /* 0x001fe400078ec0ff */
[----:B------:R-:W-:Y:S02]  /*bdb0*/  FSETP.GEU.AND P2, PT, R25, 127, PT ;  /* 0x42fe00001900780b */ /* 0x000fe40003f4e000 */
[----:B------:R-:W-:Y:S02]  /*bdc0*/  @P4 SEL R5, R5, 0x7f, P5 ;  /* 0x0000007f05054807 */ /* 0x000fe40002800000 */
[----:B------:R-:W-:Y:S01]  /*bdd0*/  FSETP.NAN.AND P6, PT, R20, R20, PT ;  /* 0x000000141400720b */ /* 0x000fe20003fc8000 */
[----:B------:R-:W0:Y:S01]  /*bde0*/  FRND R22, R22 ;  /* 0x0000001600167307 */ /* 0x000e220000201000 */
[----:B-1----:R-:W-:-:S02]  /*bdf0*/  FSETP.GT.AND P4, PT, R10, -127, PT ;  /* 0xc2fe00000a00780b */ /* 0x002fc40003f84000 */
[----:B------:R-:W-:Y:S02]  /*be00*/  FSETP.NAN.AND P5, PT, R26, R26, PT ;  /* 0x0000001a1a00720b */ /* 0x000fe40003fa8000 */
[----:B------:R-:W-:Y:S02]  /*be10*/  @!P1 FSEL R20, R20, -127, P6 ;  /* 0xc2fe000014149808 */ /* 0x000fe40003000000 */
[----:B------:R-:W-:Y:S01]  /*be20*/  FSETP.GEU.AND P1, PT, R24, 127, PT ;  /* 0x42fe00001800780b */ /* 0x000fe20003f2e000 */
[----:B------:R-:W1:Y:S01]  /*be30*/  F2I.S16.TRUNC.NTZ R33, R25 ;  /* 0x0000001900217305 */ /* 0x000e62000020e900 */
[----:B--2---:R-:W-:Y:S02]  /*be40*/  LOP3.LUT R32, R32, 0xffff, RZ, 0xc0, !PT ;  /* 0x0000ffff20207812 */ /* 0x004fe400078ec0ff */
[----:B------:R-:W-:Y:S02]  /*be50*/  FSETP.NAN.AND P6, PT, R10, R10, PT ;  /* 0x0000000a0a00720b */ /* 0x000fe40003fc8000 */
[----:B------:R-:W-:-:S02]  /*be60*/  @P3 SEL R32, R32, 0x7f, P5 ;  /* 0x0000007f20203807 */ /* 0x000fc40002800000 */
[----:B------:R-:W-:Y:S01]  /*be70*/  FSETP.NAN.AND P3, PT, R25, R25, PT ;  /* 0x000000191900720b */ /* 0x000fe20003f68000 */
[----:B------:R-:W2:Y:S01]  /*be80*/  FRND R12, R12 ;  /* 0x0000000c000c7307 */ /* 0x000ea20000201000 */
[----:B0-----:R-:W-:Y:S02]  /*be90*/  FSETP.GT.AND P5, PT, R22, -127, PT ;  /* 0xc2fe00001600780b */ /* 0x001fe40003fa4000 */
[----:B------:R-:W-:Y:S02]  /*bea0*/  @!P4 FSEL R10, R10, -127, P6 ;  /* 0xc2fe00000a0ac808 */ /* 0x000fe40003000000 */
[----:B------:R-:W-:Y:S02]  /*beb0*/  FSETP.NAN.AND P4, PT, R24, R24, PT ;  /* 0x000000181800720b */ /* 0x000fe40003f88000 */
[----:B------:R-:W-:Y:S01]  /*bec0*/  FSETP.NAN.AND P6, PT, R22, R22, PT ;  /* 0x000000161600720b */ /* 0x000fe20003fc8000 */
[----:B------:R-:W0:Y:S01]  /*bed0*/  F2I.S16.TRUNC.NTZ R2, R24 ;  /* 0x0000001800027305 */ /* 0x000e22000020e900 */
[----:B-1----:R-:W-:-:S02]  /*bee0*/  LOP3.LUT R33, R33, 0xffff, RZ, 0xc0, !PT ;  /* 0x0000ffff21217812 */ /* 0x002fc400078ec0ff */
[----:B------:R-:W-:Y:S02]  /*bef0*/  PRMT R5, R5, 0x3340, R0 ;  /* 0x0000334005057816 */ /* 0x000fe40000000000 */
[----:B------:R-:W-:Y:S02]  /*bf00*/  @P2 SEL R33, R33, 0x7f, P3 ;  /* 0x0000007f21212807 */ /* 0x000fe40001800000 */
[----:B------:R-:W-:Y:S01]  /*bf10*/  FSETP.GEU.AND P2, PT, R7, 127, PT ;  /* 0x42fe00000700780b */ /* 0x000fe20003f4e000 */
[----:B------:R-:W1:Y:S01]  /*bf20*/  FRND R16, R16 ;  /* 0x0000001000107307 */ /* 0x000e620000201000 */
[----:B--2---:R-:W-:Y:S02]  /*bf30*/  FSETP.GT.AND P3, PT, R12, -127, PT ;  /* 0xc2fe00000c00780b */ /* 0x004fe40003f64000 */
[----:B------:R-:W-:Y:S02]  /*bf40*/  @!P5 FSEL R22, R22, -127, P6 ;  /* 0xc2fe00001616d808 */ /* 0x000fe40003000000 */
[----:B------:R-:W-:-:S02]  /*bf50*/  FSETP.NAN.AND P6, PT, R12, R12, PT ;  /* 0x0000000c0c00720b */ /* 0x000fc40003fc8000 */
[----:B------:R-:W-:Y:S01]  /*bf60*/  FSETP.NAN.AND P5, PT, R7, R7, PT ;  /* 0x000000070700720b */ /* 0x000fe20003fa8000 */
[----:B------:R-:W2:Y:S01]  /*bf70*/  F2I.S16.TRUNC.NTZ R4, R7 ;  /* 0x0000000700047305 */ /* 0x000ea2000020e900 */
[----:B0-----:R-:W-:Y:S02]  /*bf80*/  LOP3.LUT R2, R2, 0xffff, RZ, 0xc0, !PT ;  /* 0x0000ffff02027812 */ /* 0x001fe400078ec0ff */
[----:B------:R-:W-:Y:S02]  /*bf90*/  IADD3 R0, R3, 0x3c00, RZ ;  /* 0x00003c0003007810 */ /* 0x000fe40007ffe0ff */
[----:B------:R-:W-:Y:S02]  /*bfa0*/  @P1 SEL R2, R2, 0x7f, P4 ;  /* 0x0000007f02021807 */ /* 0x000fe40002000000 */
[----:B------:R-:W-:Y:S01]  /*bfb0*/  FSETP.GEU.AND P4, PT, R20, 127, PT ;  /* 0x42fe00001400780b */ /* 0x000fe20003f8e000 */
[----:B------:R-:W0:Y:S01]  /*bfc0*/  FRND R8, R8 ;  /* 0x0000000800087307 */ /* 0x000e220000201000 */
[----:B-1----:R-:W-:-:S02]  /*bfd0*/  FSETP.GT.AND P1, PT, R16, -127, PT ;  /* 0xc2fe00001000780b */ /* 0x002fc40003f24000 */
[----:B------:R-:W-:Y:S02]  /*bfe0*/  @!P3 FSEL R12, R12, -127, P6 ;  /* 0xc2fe00000c0cb808 */ /* 0x000fe40003000000 */
[----:B------:R-:W-:Y:S02]  /*bff0*/  FSETP.GEU.AND P3, PT, R10, 127, PT ;  /* 0x42fe00000a00780b */ /* 0x000fe40003f6e000 */
[----:B------:R-:W-:Y:S01]  /*c000*/  FSETP.NAN.AND P6, PT, R16, R16, PT ;  /* 0x000000101000720b */ /* 0x000fe20003fc8000 */
[----:B------:R-:W1:Y:S01]  /*c010*/  F2I.S16.TRUNC.NTZ R6, R20 ;  /* 0x0000001400067305 */ /* 0x000e62000020e900 */
[----:B--2---:R-:W-:Y:S02]  /*c020*/  LOP3.LUT R7, R4, 0xffff, RZ, 0xc0, !PT ;  /* 0x0000ffff04077812 */ /* 0x004fe400078ec0ff */
[----:B------:R-:W-:Y:S02]  /*c030*/  PRMT R30, R31, 0x3340, R30 ;  /* 0x000033401f1e7816 */ /* 0x000fe4000000001e */
[----:B------:R-:W-:-:S02]  /*c040*/  @P2 SEL R7, R7, 0x7f, P5 ;  /* 0x0000007f07072807 */ /* 0x000fc40002800000 */
[----:B------:R-:W-:Y:S01]  /*c050*/  FSETP.NAN.AND P5, PT, R20, R20, PT ;  /* 0x000000141400720b */ /* 0x000fe20003fa8000 */
[----:B------:R-:W2:Y:S01]  /*c060*/  FRND R18, R18 ;  /* 0x0000001200127307 */ /* 0x000ea20000201000 */
[----:B0-----:R-:W-:Y:S02]  /*c070*/  FSETP.GT.AND P2, PT, R8, -127, PT ;  /* 0xc2fe00000800780b */ /* 0x001fe40003f44000 */
[----:B------:R-:W-:Y:S02]  /*c080*/  @!P1 FSEL R16, R16, -127, P6 ;  /* 0xc2fe000010109808 */ /* 0x000fe40003000000 */
[----:B------:R-:W-:Y:S02]  /*c090*/  FSETP.GEU.AND P1, PT, R22, 127, PT ;  /* 0x42fe00001600780b */ /* 0x000fe40003f2e000 */
[----:B------:R-:W-:Y:S01]  /*c0a0*/  FSETP.NAN.AND P6, PT, R8, R8, PT ;  /* 0x000000080800720b */ /* 0x000fe20003fc8000 */
[----:B------:R-:W0:Y:S01]  /*c0b0*/  F2I.S16.TRUNC.NTZ R24, R10 ;  /* 0x0000000a00187305 */ /* 0x000e22000020e900 */
[----:B-1----:R-:W-:-:S02]  /*c0c0*/  LOP3.LUT R20, R6, 0xffff, RZ, 0xc0, !PT ;  /* 0x0000ffff06147812 */ /* 0x002fc400078ec0ff */
[----:B------:R-:W-:Y:S02]  /*c0d0*/  PRMT R7, R7, 0x3340, R2 ;  /* 0x0000334007077816 */ /* 0x000fe40000000002 */
[----:B------:R-:W-:Y:S02]  /*c0e0*/  @P4 SEL R20, R20, 0x7f, P5 ;  /* 0x0000007f14144807 */ /* 0x000fe40002800000 */
[----:B------:R-:W-:Y:S01]  /*c0f0*/  FSETP.NAN.AND P4, PT, R10, R10, PT ;  /* 0x0000000a0a00720b */ /* 0x000fe20003f88000 */
[----:B------:R-:W1:Y:S01]  /*c100*/  FRND R14, R14 ;  /* 0x0000000e000e7307 */ /* 0x000e620000201000 */
[----:B--2---:R-:W-:Y:S02]  /*c110*/  FSETP.GT.AND P5, PT, R18, -127, PT ;  /* 0xc2fe00001200780b */ /* 0x004fe40003fa4000 */
[----:B------:R-:W-:Y:S02]  /*c120*/  @!P2 FSEL R8, R8, -127, P6 ;  /* 0xc2fe00000808a808 */ /* 0x000fe40003000000 */
[----:B------:R-:W-:-:S02]  /*c130*/  FSETP.NAN.AND P2, PT, R22, R22, PT ;  /* 0x000000161600720b */ /* 0x000fc40003f48000 */
[----:B------:R-:W-:Y:S01]  /*c140*/  FSETP.NAN.AND P6, PT, R18, R18, PT ;  /* 0x000000121200720b */ /* 0x000fe20003fc8000 */
[----:B------:R-:W2:Y:S01]  /*c150*/  F2I.S16.TRUNC.NTZ R4, R22 ;  /* 0x0000001600047305 */ /* 0x000ea2000020e900 */
[----:B0-----:R-:W-:Y:S02]  /*c160*/  LOP3.LUT R25, R24, 0xffff, RZ, 0xc0, !PT ;  /* 0x0000ffff18197812 */ /* 0x001fe400078ec0ff */
[----:B------:R-:W-:Y:S02]  /*c170*/  PRMT R32, R33, 0x3340, R32 ;  /* 0x0000334021207816 */ /* 0x000fe40000000020 */
[----:B------:R-:W-:Y:S02]  /*c180*/  @P3 SEL R25, R25, 0x7f, P4 ;  /* 0x0000007f19193807 */ /* 0x000fe40002000000 */
[----:B------:R-:W-:Y:S01]  /*c190*/  FSETP.GEU.AND P3, PT, R12, 127, PT ;  /* 0x42fe00000c00780b */ /* 0x000fe20003f6e000 */
[----:B------:R-:W0:Y:S01]  /*c1a0*/  FRND R28, R97 ;  /* 0x00000061001c7307 */ /* 0x000e220000201000 */
[----:B-1----:R-:W-:-:S02]  /*c1b0*/  FSETP.GT.AND P4, PT, R14, -127, PT ;  /* 0xc2fe00000e00780b */ /* 0x002fc40003f84000 */
[----:B------:R-:W-:Y:S02]  /*c1c0*/  @!P5 FSEL R18, R18, -127, P6 ;  /* 0xc2fe00001212d808 */ /* 0x000fe40003000000 */
[----:B------:R-:W-:Y:S02]  /*c1d0*/  FSETP.NAN.AND P6, PT, R14, R14, PT ;  /* 0x0000000e0e00720b */ /* 0x000fe40003fc8000 */
[----:B------:R-:W-:Y:S01]  /*c1e0*/  FSETP.NAN.AND P5, PT, R12, R12, PT ;  /* 0x0000000c0c00720b */ /* 0x000fe20003fa8000 */
[----:B------:R-:W1:Y:S01]  /*c1f0*/  F2I.S16.TRUNC.NTZ R6, R12 ;  /* 0x0000000c00067305 */ /* 0x000e62000020e900 */
[----:B--2---:R-:W-:Y:S02]  /*c200*/  LOP3.LUT R4, R4, 0xffff, RZ, 0xc0, !PT ;  /* 0x0000ffff04047812 */ /* 0x004fe400078ec0ff */
[----:B------:R-:W-:Y:S02]  /*c210*/  PRMT R20, R25, 0x3340, R20 ;  /* 0x0000334019147816 */ /* 0x000fe40000000014 */
[----:B------:R-:W-:-:S02]  /*c220*/  @P1 SEL R4, R4, 0x7f, P2 ;  /* 0x0000007f04041807 */ /* 0x000fc40001000000 */
[----:B------:R-:W-:Y:S01]  /*c230*/  FSETP.GEU.AND P2, PT, R16, 127, PT ;  /* 0x42fe00001000780b */ /* 0x000fe20003f4e000 */
        /* <DEDUP_REMOVED lines=13> */
[----:B------:R-:W-:-:S02]  /*c310*/  FSETP.GEU.AND P1, PT, R18, 127, PT ;  /* 0x42fe00001200780b */ /* 0x000fc40003f2e000 */
[----:B------:R-:W-:Y:S01]  /*c320*/  FSETP.NAN.AND P6, PT, R17, R17, PT ;  /* 0x000000111100720b */ /* 0x000fe20003fc8000 */
[----:B------:R-:W2:Y:S01]  /*c330*/  F2I.S16.TRUNC.NTZ R22, R8 ;  /* 0x0000000800167305 */ /* 0x000ea2000020e900 */
[----:B0-----:R-:W-:Y:S02]  /*c340*/  LOP3.LUT R12, R10, 0xffff, RZ, 0xc0, !PT ;  /* 0x0000ffff0a0c7812 */ /* 0x001fe400078ec0ff */
[----:B------:R-:W-:Y:S02]  /*c350*/  PRMT R35, R35, 0x3340, R4 ;  /* 0x0000334023237816 */ /* 0x000fe40000000004 */
[----:B------:R-:W-:Y:S02]  /*c360*/  @P2 SEL R12, R12, 0x7f, P5 ;  /* 0x0000007f0c0c2807 */ /* 0x000fe40002800000 */
[----:B------:R-:W-:Y:S01]  /*c370*/  FSETP.NAN.AND P5, PT, R8, R8, PT ;  /* 0x000000080800720b */ /* 0x000fe20003fa8000 */
        /* <DEDUP_REMOVED lines=9> */
[C---:B------:R-:W-:Y:S01]  /*c410*/  FSETP.GEU.AND P5, PT, R14.reuse, 127, PT ;  /* 0x42fe00000e00780b */ /* 0x040fe20003fae000 */
        /* <DEDUP_REMOVED lines=56> */
[----:B--2---:R-:W-:-:S04]  /*c7a0*/  LOP3.LUT R15, R10, 0xffff, RZ, 0xc0, !PT ;  /* 0x0000ffff0a0f7812 */ /* 0x004fc800078ec0ff */
[----:B------:R-:W-:Y:S02]  /*c7b0*/  @P5 SEL R15, R15, 0x7f, P3 ;  /* 0x0000007f0f0f5807 */ /* 0x000fe40001800000 */
        /* <DEDUP_REMOVED lines=31> */
[----:B------:R-:W2:Y:S01]  /*c9b0*/  F2I.S16.TRUNC.NTZ R18, R87 ;  /* 0x0000005700127305 */ /* 0x000ea2000020e900 */
[----:B0-----:R-:W-:Y:S02]  /*c9c0*/  FSETP.GT.AND P1, PT, R91, -127, PT ;  /* 0xc2fe00005b00780b */ /* 0x001fe40003f24000 */
[----:B------:R-:W-:Y:S02]  /*c9d0*/  @!P4 FSEL R9, R9, -127, P6 ;  /* 0xc2fe00000909c808 */ /* 0x000fe40003000000 */
[----:B------:R-:W-:Y:S02]  /*c9e0*/  FSETP.GEU.AND P4, PT, R21, 127, PT ;  /* 0x42fe00001500780b */ /* 0x000fe40003f8e000 */
[----:B------:R-:W-:Y:S01]  /*c9f0*/  FSETP.NAN.AND P6, PT, R91, R91, PT ;  /* 0x0000005b5b00720b */ /* 0x000fe20003fc8000 */
[----:B------:R-:W0:Y:S01]  /*ca00*/  FRND R23, R23 ;  /* 0x0000001700177307 */ /* 0x000e220000201000 */
[----:B-1----:R-:W-:-:S04]  /*ca10*/  LOP3.LUT R11, R14, 0xffff, RZ, 0xc0, !PT ;  /* 0x0000ffff0e0b7812 */ /* 0x002fc800078ec0ff */
[----:B------:R-:W-:Y:S02]  /*ca20*/  @P5 SEL R11, R11, 0x7f, P2 ;  /* 0x0000007f0b0b5807 */ /* 0x000fe40001000000 */
[----:B------:R-:W-:Y:S01]  /*ca30*/  FSETP.NAN.AND P5, PT, R87, R87, PT ;  /* 0x000000575700720b */ /* 0x000fe20003fa8000 */
[----:B------:R-:W1:Y:S01]  /*ca40*/  FRND R89, R89 ;  /* 0x0000005900597307 */ /* 0x000e620000201000 */
[----:B--2---:R-:W-:Y:S02]  /*ca50*/  LOP3.LUT R26, R18, 0xffff, RZ, 0xc0, !PT ;  /* 0x0000ffff121a7812 */ /* 0x004fe400078ec0ff */
[----:B------:R-:W-:Y:S02]  /*ca60*/  @!P1 FSEL R91, R91, -127, P6 ;  /* 0xc2fe00005b5b9808 */ /* 0x000fe40003000000 */
[----:B------:R-:W-:Y:S02]  /*ca70*/  @P3 SEL R26, R26, 0x7f, P5 ;  /* 0x0000007f1a1a3807 */ /* 0x000fe40002800000 */
[----:B------:R-:W-:Y:S01]  /*ca80*/  FSETP.NAN.AND P5, PT, R21, R21, PT ;  /* 0x000000151500720b */ /* 0x000fe20003fa8000 */
[----:B------:R-:W2:Y:S01]  /*ca90*/  F2I.S16.TRUNC.NTZ R24, R21 ;  /* 0x0000001500187305 */ /* 0x000ea2000020e900 */
[----:B0-----:R-:W-:-:S02]  /*caa0*/  FSETP.GT.AND P2, PT, R23, -127, PT ;  /* 0xc2fe00001700780b */ /* 0x001fc40003f44000 */
[----:B------:R-:W-:Y:S02]  /*cab0*/  FSETP.GEU.AND P1, PT, R85, 127, PT ;  /* 0x42fe00005500780b */ /* 0x000fe40003f2e000 */
[----:B------:R-:W-:Y:S02]  /*cac0*/  FSETP.NAN.AND P6, PT, R23, R23, PT ;  /* 0x000000171700720b */ /* 0x000fe40003fc8000 */
[----:B------:R-:W-:Y:S01]  /*cad0*/  PRMT R10, R11, 0x3340, R10 ;  /* 0x000033400b0a7816 */ /* 0x000fe2000000000a */
[----:B------:R-:W0:Y:S01]  /*cae0*/  FRND R13, R13 ;  /* 0x0000000d000d7307 */ /* 0x000e220000201000 */
[----:B-1----:R-:W-:-:S05]  /*caf0*/  FSETP.GT.AND P3, PT, R89, -127, PT ;  /* 0xc2fe00005900780b */ /* 0x002fca0003f64000 */
[----:B------:R-:W-:Y:S02]  /*cb00*/  @!P2 FSEL R23, R23, -127, P6 ;  /* 0xc2fe00001717a808 */ /* 0x000fe40003000000 */
[----:B------:R-:W1:Y:S01]  /*cb10*/  F2I.S16.TRUNC.NTZ R14, R85 ;  /* 0x00000055000e7305 */ /* 0x000e62000020e900 */
[----:B--2---:R-:W-:Y:S02]  /*cb20*/  LOP3.LUT R21, R24, 0xffff, RZ, 0xc0, !PT ;  /* 0x0000ffff18157812 */ /* 0x004fe400078ec0ff */
[----:B------:R-:W-:Y:S02]  /*cb30*/  FSETP.NAN.AND P6, PT, R89, R89, PT ;  /* 0x000000595900720b */ /* 0x000fe40003fc8000 */
[----:B------:R-:W-:Y:S02]  /*cb40*/  @P4 SEL R21, R21, 0x7f, P5 ;  /* 0x0000007f15154807 */ /* 0x000fe40002800000 */
[----:B------:R-:W-:Y:S01]  /*cb50*/  FSETP.GEU.AND P4, PT, R9, 127, PT ;  /* 0x42fe00000900780b */ /* 0x000fe20003f8e000 */
[----:B------:R-:W2:Y:S01]  /*cb60*/  F2I.S16.TRUNC.NTZ R18, R9 ;  /* 0x0000000900127305 */ /* 0x000ea2000020e900 */
[----:B0-----:R-:W-:-:S02]  /*cb70*/  FSETP.GT.AND P5, PT, R13, -127, PT ;  /* 0xc2fe00000d00780b */ /* 0x001fc40003fa4000 */
[----:B------:R-:W-:Y:S02]  /*cb80*/  FSETP.NAN.AND P2, PT, R85, R85, PT ;  /* 0x000000555500720b */ /* 0x000fe40003f48000 */
[----:B------:R-:W-:Y:S02]  /*cb90*/  @!P3 FSEL R89, R89, -127, P6 ;  /* 0xc2fe00005959b808 */ /* 0x000fe40003000000 */
[----:B------:R-:W-:Y:S01]  /*cba0*/  FSETP.NAN.AND P6, PT, R13, R13, PT ;  /* 0x0000000d0d00720b */ /* 0x000fe20003fc8000 */
[----:B------:R-:W0:Y:S01]  /*cbb0*/  F2I.S16.TRUNC.NTZ R24, R91 ;  /* 0x0000005b00187305 */ /* 0x000e22000020e900 */
[----:B-1----:R-:W-:Y:S02]  /*cbc0*/  LOP3.LUT R14, R14, 0xffff, RZ, 0xc0, !PT ;  /* 0x0000ffff0e0e7812 */ /* 0x002fe400078ec0ff */
[----:B------:R-:W-:Y:S02]  /*cbd0*/  FSETP.NAN.AND P3, PT, R9, R9, PT ;  /* 0x000000090900720b */ /* 0x000fe40003f68000 */
[----:B------:R-:W-:-:S02]  /*cbe0*/  @P1 SEL R14, R14, 0x7f, P2 ;  /* 0x0000007f0e0e1807 */ /* 0x000fc40001000000 */
[----:B------:R-:W-:Y:S01]  /*cbf0*/  FSETP.GEU.AND P1, PT, R91, 127, PT ;  /* 0x42fe00005b00780b */ /* 0x000fe20003f2e000 */
[----:B------:R-:W1:Y:S01]  /*cc00*/  F2I.S16.TRUNC.NTZ R27, R23 ;  /* 0x00000017001b7305 */ /* 0x000e62000020e900 */
[----:B--2---:R-:W-:Y:S02]  /*cc10*/  LOP3.LUT R9, R18, 0xffff, RZ, 0xc0, !PT ;  /* 0x0000ffff12097812 */ /* 0x004fe400078ec0ff */
[----:B------:R-:W-:Y:S02]  /*cc20*/  @!P5 FSEL R13, R13, -127, P6 ;  /* 0xc2fe00000d0dd808 */ /* 0x000fe40003000000 */
[----:B------:R-:W-:Y:S02]  /*cc30*/  @P4 SEL R9, R9, 0x7f, P3 ;  /* 0x0000007f09094807 */ /* 0x000fe40001800000 */
[C---:B------:R-:W-:Y:S01]  /*cc40*/  FSETP.GEU.AND P3, PT, R23.reuse, 127, PT ;  /* 0x42fe00001700780b */ /* 0x040fe20003f6e000 */
[----:B------:R-:W2:Y:S01]  /*cc50*/  F2I.S16.TRUNC.NTZ R18, R89 ;  /* 0x0000005900127305 */ /* 0x000ea2000020e900 */
[----:B------:R-:W-:-:S02]  /*cc60*/  FSETP.NAN.AND P4, PT, R23, R23, PT ;  /* 0x000000171700720b */ /* 0x000fc40003f88000 */
[----:B------:R-:W-:Y:S02]  /*cc70*/  FSETP.NAN.AND P2, PT, R91, R91, PT ;  /* 0x0000005b5b00720b */ /* 0x000fe40003f48000 */
[----:B0-----:R-:W-:Y:S02]  /*cc80*/  LOP3.LUT R24, R24, 0xffff, RZ, 0xc0, !PT ;  /* 0x0000ffff18187812 */ /* 0x001fe400078ec0ff */
[----:B------:R-:W-:Y:S01]  /*cc90*/  FSETP.GEU.AND P6, PT, R89, 127, PT ;  /* 0x42fe00005900780b */ /* 0x000fe20003fce000 */
[----:B------:R-:W0:Y:S01]  /*cca0*/  F2I.S16.TRUNC.NTZ R23, R13 ;  /* 0x0000000d00177305 */ /* 0x000e22000020e900 */
[----:B------:R-:W-:Y:S02]  /*ccb0*/  @P1 SEL R24, R24, 0x7f, P2 ;  /* 0x0000007f18181807 */ /* 0x000fe40001000000 */
[----:B------:R-:W-:Y:S02]  /*ccc0*/  FSETP.GEU.AND P2, PT, R13, 127, PT ;  /* 0x42fe00000d00780b */ /* 0x000fe40003f4e000 */
[----:B------:R-:W-:-:S02]  /*ccd0*/  FSETP.NAN.AND P5, PT, R89, R89, PT ;  /* 0x000000595900720b */ /* 0x000fc40003fa8000 */
[----:B------:R-:W-:Y:S02]  /*cce0*/  FSETP.NAN.AND P1, PT, R13, R13, PT ;  /* 0x0000000d0d00720b */ /* 0x000fe40003f28000 */
[----:B-1----:R-:W-:Y:S02]  /*ccf0*/  LOP3.LUT R27, R27, 0xffff, RZ, 0xc0, !PT ;  /* 0x0000ffff1b1b7812 */ /* 0x002fe400078ec0ff */
[----:B--2---:R-:W-:Y:S02]  /*cd00*/  LOP3.LUT R18, R18, 0xffff, RZ, 0xc0, !PT ;  /* 0x0000ffff12127812 */ /* 0x004fe400078ec0ff */
[----:B------:R-:W-:Y:S02]  /*cd10*/  @P3 SEL R27, R27, 0x7f, P4 ;  /* 0x0000007f1b1b3807 */ /* 0x000fe40002000000 */
[----:B------:R-:W-:Y:S02]  /*cd20*/  @P6 SEL R18, R18, 0x7f, P5 ;  /* 0x0000007f12126807 */ /* 0x000fe40002800000 */
[----:B0-----:R-:W-:-:S02]  /*cd30*/  LOP3.LUT R23, R23, 0xffff, RZ, 0xc0, !PT ;  /* 0x0000ffff17177812 */ /* 0x001fc400078ec0ff */
[----:B------:R-:W-:Y:S02]  /*cd40*/  PRMT R21, R21, 0x3340, R26 ;  /* 0x0000334015157816 */ /* 0x000fe4000000001a */
[----:B------:R-:W-:Y:S02]  /*cd50*/  @P2 SEL R23, R23, 0x7f, P1 ;  /* 0x0000007f17172807 */ /* 0x000fe40000800000 */
[----:B------:R-:W-:Y:S02]  /*cd60*/  IADD3 R2, P1, R3, c[0x0][0x180], RZ ;  /* 0x0000600003027a10 */ /* 0x000fe40007f3e0ff */
[----:B------:R-:W-:Y:S02]  /*cd70*/  PRMT R14, R9, 0x3340, R14 ;  /* 0x00003340090e7816 */ /* 0x000fe4000000000e */
[----:B------:R-:W-:Y:S02]  /*cd80*/  PRMT R24, R27, 0x3340, R24 ;  /* 0x000033401b187816 */ /* 0x000fe40000000018 */
[----:B------:R-:W-:-:S02]  /*cd90*/  PRMT R23, R23, 0x3340, R18 ;  /* 0x0000334017177816 */ /* 0x000fc40000000012 */
[----:B------:R-:W-:Y:S02]  /*cda0*/  IADD3 R4, P2, R0, c[0x0][0x180], RZ ;  /* 0x0000600000047a10 */ /* 0x000fe40007f5e0ff */
[----:B------:R-:W-:Y:S02]  /*cdb0*/  LEA.HI.X.SX32 R3, R3, c[0x0][0x184], 0x1, P1 ;  /* 0x0000610003037a11 */ /* 0x000fe400008f0eff */
[----:B------:R-:W-:Y:S02]  /*cdc0*/  PRMT R13, R10, 0x5410, R19 ;  /* 0x000054100a0d7816 */ /* 0x000fe40000000013 */
[----:B------:R-:W-:Y:S01]  /*cdd0*/  PRMT R14, R14, 0x5410, R21 ;  /* 0x000054100e0e7816 */ /* 0x000fe20000000015 */
[----:B------:R0:W-:Y:S01]  /*cde0*/  @P0 STG.E.128 [R2.64], R36 ;  /* 0x0000002402000986 */ /* 0x0001e2000c101d0a */
[----:B------:R-:W-:Y:S02]  /*cdf0*/  LEA.HI.X.SX32 R5, R0, c[0x0][0x184], 0x1, P2 ;  /* 0x0000610000057a11 */ /* 0x000fe400010f0eff */
[----:B------:R-:W-:-:S05]  /*ce00*/  PRMT R15, R23, 0x5410, R24 ;  /* 0x00005410170f7816 */ /* 0x000fca0000000018 */
[----:B------:R0:W-:Y:S01]  /*ce10*/  @P0 STG.E.128 [R4.64], R12 ;  /* 0x0000000c04000986 */ /* 0x0001e2000c101d0a */
[----:B------:R-:W-:-:S13]  /*ce20*/  PLOP3.LUT P0, PT, PT, PT, UP0, 0x80, 0x0 ;  /* 0x000000000000781c */ /* 0x000fda0003f0f008 */
[----:B------:R-:W-:Y:S05]  /*ce30*/  @!P0 EXIT ;  /* 0x000000000000894d */ /* 0x000fea0003800000 */
[----:B0-----:R-:W-:Y:S01]  /*ce40*/  MOV R2, 0x2000 ;  /* 0x0000200000027802 */ /* 0x001fe20000000f00 */
[----:B------:R-:W-:Y:S01]  /*ce50*/  UPLOP3.LUT UP0, UPT, UPT, UPT, UPT, 0x40, 0x0 ;  /* 0x000000000000789c */ /* 0x000fe20003f0e870 */
[----:B------:R-:W-:Y:S05]  /*ce60*/  BRA `(.L_x_188) ;  /* 0xffffa7c000007947 */ /* 0x000fea000383ffff */
.L_x_189:
[----:B------:R-:W-:-:S00]  /*ce70*/  BRA `(.L_x_189) ;  /* 0xfffffff000007947 */ /* 0x000fc0000383ffff */
[----:B------:R-:W-:-:S00]  /*ce80*/  NOP ;  /* 0x0000000000007918 */ /* 0x000fc00000000000 */
[----:B------:R-:W-:-:S00]  /*ce90*/  NOP ;  /* 0x0000000000007918 */ /* 0x000fc00000000000 */
[----:B------:R-:W-:-:S00]  /*cea0*/  NOP ;  /* 0x0000000000007918 */ /* 0x000fc00000000000 */
[----:B------:R-:W-:-:S00]  /*ceb0*/  NOP ;  /* 0x0000000000007918 */ /* 0x000fc00000000000 */
[----:B------:R-:W-:-:S00]  /*cec0*/  NOP ;  /* 0x0000000000007918 */ /* 0x000fc00000000000 */
[----:B------:R-:W-:-:S00]  /*ced0*/  NOP ;  /* 0x0000000000007918 */ /* 0x000fc00000000000 */
[----:B------:R-:W-:-:S00]  /*cee0*/  NOP ;  /* 0x0000000000007918 */ /* 0x000fc00000000000 */
[----:B------:R-:W-:-:S00]  /*cef0*/  NOP ;  /* 0x0000000000007918 */ /* 0x000fc00000000000 */
.L_x_190:


//--------------------- .nv.global.init           --------------------------
	.section	.nv.global.init,"aw",@progbits
.nv.global.init:
	.type		_$_str,@object
	.size		_$_str,(.L_0 - _$_str)
_$_str:
        /*0000*/ 	.byte	0x5f, 0x5f, 0x43, 0x55, 0x44, 0x41, 0x5f, 0x46, 0x54, 0x5a, 0x00
.L_0:


//--------------------- .nv.shared.triton_red_fused__to_copy_add_amax_amin_cat_clamp_mul_reciprocal_7 --------------------------
	.section	.nv.shared.triton_red_fused__to_copy_add_amax_amin_cat_clamp_mul_reciprocal_7,"aw",@nobits
	.sectionflags	@""
	.align	16
